//
// Generated by NVIDIA NVVM Compiler
//
// Compiler Build ID: CL-36424714
// Cuda compilation tools, release 13.0, V13.0.88
// Based on NVVM 20.0.0
//

.version 9.0
.target sm_100
.address_size 64

	// .globl	_Z15activation_reluPfS_S_ii
.extern .func  (.param .b64 func_retval0) malloc
(
	.param .b64 malloc_param_0
)
;
.func  (.param .b64 func_retval0) __internal_accurate_pow
(
	.param .b64 __internal_accurate_pow_param_0
)
;

.visible .entry _Z15activation_reluPfS_S_ii(
	.param .u64 .ptr .align 1 _Z15activation_reluPfS_S_ii_param_0,
	.param .u64 .ptr .align 1 _Z15activation_reluPfS_S_ii_param_1,
	.param .u64 .ptr .align 1 _Z15activation_reluPfS_S_ii_param_2,
	.param .u32 _Z15activation_reluPfS_S_ii_param_3,
	.param .u32 _Z15activation_reluPfS_S_ii_param_4
)
{
	.reg .pred 	%p<18>;
	.reg .b32 	%r<67>;
	.reg .b32 	%f<104>;
	.reg .b64 	%rd<70>;

	ld.param.u64 	%rd19, [_Z15activation_reluPfS_S_ii_param_0];
	ld.param.u64 	%rd20, [_Z15activation_reluPfS_S_ii_param_1];
	ld.param.u64 	%rd21, [_Z15activation_reluPfS_S_ii_param_2];
	ld.param.u32 	%r26, [_Z15activation_reluPfS_S_ii_param_3];
	ld.param.u32 	%r27, [_Z15activation_reluPfS_S_ii_param_4];
	cvta.to.global.u64 	%rd1, %rd20;
	cvta.to.global.u64 	%rd2, %rd21;
	cvta.to.global.u64 	%rd3, %rd19;
	mul.lo.s32 	%r1, %r27, %r26;
	setp.lt.s32 	%p1, %r1, 1;
	@%p1 bra 	$L__BB0_24;
	and.b32  	%r2, %r1, 7;
	setp.lt.u32 	%p2, %r1, 8;
	mov.b32 	%r58, 0;
	@%p2 bra 	$L__BB0_4;
	and.b32  	%r58, %r1, 2147483640;
	add.s64 	%rd65, %rd3, 16;
	mov.b32 	%r61, 0;
$L__BB0_3:
	.pragma "nounroll";
	rem.s32 	%r30, %r61, %r26;
	ld.global.f32 	%f1, [%rd65+-16];
	mul.wide.u32 	%rd22, %r30, 4;
	add.s64 	%rd23, %rd1, %rd22;
	ld.global.f32 	%f2, [%rd23];
	add.f32 	%f3, %f1, %f2;
	st.global.f32 	[%rd65+-16], %f3;
	add.s32 	%r31, %r61, 1;
	rem.s32 	%r32, %r31, %r26;
	ld.global.f32 	%f4, [%rd65+-12];
	mul.wide.u32 	%rd24, %r32, 4;
	add.s64 	%rd25, %rd1, %rd24;
	ld.global.f32 	%f5, [%rd25];
	add.f32 	%f6, %f4, %f5;
	st.global.f32 	[%rd65+-12], %f6;
	add.s32 	%r33, %r61, 2;
	rem.s32 	%r34, %r33, %r26;
	ld.global.f32 	%f7, [%rd65+-8];
	mul.wide.u32 	%rd26, %r34, 4;
	add.s64 	%rd27, %rd1, %rd26;
	ld.global.f32 	%f8, [%rd27];
	add.f32 	%f9, %f7, %f8;
	st.global.f32 	[%rd65+-8], %f9;
	add.s32 	%r35, %r61, 3;
	rem.s32 	%r36, %r35, %r26;
	ld.global.f32 	%f10, [%rd65+-4];
	mul.wide.u32 	%rd28, %r36, 4;
	add.s64 	%rd29, %rd1, %rd28;
	ld.global.f32 	%f11, [%rd29];
	add.f32 	%f12, %f10, %f11;
	st.global.f32 	[%rd65+-4], %f12;
	add.s32 	%r37, %r61, 4;
	rem.s32 	%r38, %r37, %r26;
	ld.global.f32 	%f13, [%rd65];
	mul.wide.u32 	%rd30, %r38, 4;
	add.s64 	%rd31, %rd1, %rd30;
	ld.global.f32 	%f14, [%rd31];
	add.f32 	%f15, %f13, %f14;
	st.global.f32 	[%rd65], %f15;
	add.s32 	%r39, %r61, 5;
	rem.s32 	%r40, %r39, %r26;
	ld.global.f32 	%f16, [%rd65+4];
	mul.wide.u32 	%rd32, %r40, 4;
	add.s64 	%rd33, %rd1, %rd32;
	ld.global.f32 	%f17, [%rd33];
	add.f32 	%f18, %f16, %f17;
	st.global.f32 	[%rd65+4], %f18;
	add.s32 	%r41, %r61, 6;
	rem.s32 	%r42, %r41, %r26;
	ld.global.f32 	%f19, [%rd65+8];
	mul.wide.u32 	%rd34, %r42, 4;
	add.s64 	%rd35, %rd1, %rd34;
	ld.global.f32 	%f20, [%rd35];
	add.f32 	%f21, %f19, %f20;
	st.global.f32 	[%rd65+8], %f21;
	add.s32 	%r43, %r61, 7;
	rem.s32 	%r44, %r43, %r26;
	ld.global.f32 	%f22, [%rd65+12];
	mul.wide.u32 	%rd36, %r44, 4;
	add.s64 	%rd37, %rd1, %rd36;
	ld.global.f32 	%f23, [%rd37];
	add.f32 	%f24, %f22, %f23;
	st.global.f32 	[%rd65+12], %f24;
	add.s64 	%rd65, %rd65, 32;
	add.s32 	%r61, %r61, 8;
	setp.eq.s32 	%p3, %r61, %r58;
	@%p3 bra 	$L__BB0_4;
	bra.uni 	$L__BB0_3;
$L__BB0_4:
	setp.eq.s32 	%p4, %r2, 0;
	@%p4 bra 	$L__BB0_12;
	and.b32  	%r5, %r1, 3;
	setp.lt.u32 	%p5, %r2, 4;
	@%p5 bra 	$L__BB0_7;
	rem.s32 	%r45, %r58, %r26;
	mul.wide.u32 	%rd38, %r58, 4;
	add.s64 	%rd39, %rd3, %rd38;
	ld.global.f32 	%f25, [%rd39];
	mul.wide.u32 	%rd40, %r45, 4;
	add.s64 	%rd41, %rd1, %rd40;
	ld.global.f32 	%f26, [%rd41];
	add.f32 	%f27, %f25, %f26;
	st.global.f32 	[%rd39], %f27;
	add.s32 	%r46, %r58, 1;
	rem.s32 	%r47, %r46, %r26;
	ld.global.f32 	%f28, [%rd39+4];
	mul.wide.u32 	%rd42, %r47, 4;
	add.s64 	%rd43, %rd1, %rd42;
	ld.global.f32 	%f29, [%rd43];
	add.f32 	%f30, %f28, %f29;
	st.global.f32 	[%rd39+4], %f30;
	add.s32 	%r48, %r58, 2;
	rem.s32 	%r49, %r48, %r26;
	ld.global.f32 	%f31, [%rd39+8];
	mul.wide.u32 	%rd44, %r49, 4;
	add.s64 	%rd45, %rd1, %rd44;
	ld.global.f32 	%f32, [%rd45];
	add.f32 	%f33, %f31, %f32;
	st.global.f32 	[%rd39+8], %f33;
	add.s32 	%r50, %r58, 3;
	rem.s32 	%r51, %r50, %r26;
	ld.global.f32 	%f34, [%rd39+12];
	mul.wide.u32 	%rd46, %r51, 4;
	add.s64 	%rd47, %rd1, %rd46;
	ld.global.f32 	%f35, [%rd47];
	add.f32 	%f36, %f34, %f35;
	st.global.f32 	[%rd39+12], %f36;
	add.s32 	%r58, %r58, 4;
$L__BB0_7:
	setp.eq.s32 	%p6, %r5, 0;
	@%p6 bra 	$L__BB0_12;
	setp.eq.s32 	%p7, %r5, 1;
	@%p7 bra 	$L__BB0_10;
	rem.s32 	%r52, %r58, %r26;
	mul.wide.u32 	%rd48, %r58, 4;
	add.s64 	%rd49, %rd3, %rd48;
	ld.global.f32 	%f37, [%rd49];
	mul.wide.u32 	%rd50, %r52, 4;
	add.s64 	%rd51, %rd1, %rd50;
	ld.global.f32 	%f38, [%rd51];
	add.f32 	%f39, %f37, %f38;
	st.global.f32 	[%rd49], %f39;
	add.s32 	%r53, %r58, 1;
	rem.s32 	%r54, %r53, %r26;
	ld.global.f32 	%f40, [%rd49+4];
	mul.wide.u32 	%rd52, %r54, 4;
	add.s64 	%rd53, %rd1, %rd52;
	ld.global.f32 	%f41, [%rd53];
	add.f32 	%f42, %f40, %f41;
	st.global.f32 	[%rd49+4], %f42;
	add.s32 	%r58, %r58, 2;
$L__BB0_10:
	and.b32  	%r55, %r1, 1;
	setp.eq.b32 	%p8, %r55, 1;
	not.pred 	%p9, %p8;
	@%p9 bra 	$L__BB0_12;
	rem.s32 	%r56, %r58, %r26;
	mul.wide.u32 	%rd54, %r58, 4;
	add.s64 	%rd55, %rd3, %rd54;
	ld.global.f32 	%f43, [%rd55];
	mul.wide.u32 	%rd56, %r56, 4;
	add.s64 	%rd57, %rd1, %rd56;
	ld.global.f32 	%f44, [%rd57];
	add.f32 	%f45, %f43, %f44;
	st.global.f32 	[%rd55], %f45;
$L__BB0_12:
	and.b32  	%r10, %r1, 15;
	setp.lt.u32 	%p10, %r1, 16;
	mov.b32 	%r63, 0;
	@%p10 bra 	$L__BB0_15;
	and.b32  	%r63, %r1, 2147483632;
	neg.s32 	%r62, %r63;
	add.s64 	%rd67, %rd3, 32;
	add.s64 	%rd66, %rd2, 32;
$L__BB0_14:
	.pragma "nounroll";
	ld.global.f32 	%f46, [%rd67+-32];
	max.f32 	%f47, %f46, 0f00000000;
	st.global.f32 	[%rd66+-32], %f47;
	ld.global.f32 	%f48, [%rd67+-28];
	max.f32 	%f49, %f48, 0f00000000;
	st.global.f32 	[%rd66+-28], %f49;
	ld.global.f32 	%f50, [%rd67+-24];
	max.f32 	%f51, %f50, 0f00000000;
	st.global.f32 	[%rd66+-24], %f51;
	ld.global.f32 	%f52, [%rd67+-20];
	max.f32 	%f53, %f52, 0f00000000;
	st.global.f32 	[%rd66+-20], %f53;
	ld.global.f32 	%f54, [%rd67+-16];
	max.f32 	%f55, %f54, 0f00000000;
	st.global.f32 	[%rd66+-16], %f55;
	ld.global.f32 	%f56, [%rd67+-12];
	max.f32 	%f57, %f56, 0f00000000;
	st.global.f32 	[%rd66+-12], %f57;
	ld.global.f32 	%f58, [%rd67+-8];
	max.f32 	%f59, %f58, 0f00000000;
	st.global.f32 	[%rd66+-8], %f59;
	ld.global.f32 	%f60, [%rd67+-4];
	max.f32 	%f61, %f60, 0f00000000;
	st.global.f32 	[%rd66+-4], %f61;
	ld.global.f32 	%f62, [%rd67];
	max.f32 	%f63, %f62, 0f00000000;
	st.global.f32 	[%rd66], %f63;
	ld.global.f32 	%f64, [%rd67+4];
	max.f32 	%f65, %f64, 0f00000000;
	st.global.f32 	[%rd66+4], %f65;
	ld.global.f32 	%f66, [%rd67+8];
	max.f32 	%f67, %f66, 0f00000000;
	st.global.f32 	[%rd66+8], %f67;
	ld.global.f32 	%f68, [%rd67+12];
	max.f32 	%f69, %f68, 0f00000000;
	st.global.f32 	[%rd66+12], %f69;
	ld.global.f32 	%f70, [%rd67+16];
	max.f32 	%f71, %f70, 0f00000000;
	st.global.f32 	[%rd66+16], %f71;
	ld.global.f32 	%f72, [%rd67+20];
	max.f32 	%f73, %f72, 0f00000000;
	st.global.f32 	[%rd66+20], %f73;
	ld.global.f32 	%f74, [%rd67+24];
	max.f32 	%f75, %f74, 0f00000000;
	st.global.f32 	[%rd66+24], %f75;
	ld.global.f32 	%f76, [%rd67+28];
	max.f32 	%f77, %f76, 0f00000000;
	st.global.f32 	[%rd66+28], %f77;
	add.s32 	%r62, %r62, 16;
	add.s64 	%rd67, %rd67, 64;
	add.s64 	%rd66, %rd66, 64;
	setp.ne.s32 	%p11, %r62, 0;
	@%p11 bra 	$L__BB0_14;
$L__BB0_15:
	setp.eq.s32 	%p12, %r10, 0;
	@%p12 bra 	$L__BB0_24;
	setp.lt.u32 	%p13, %r10, 8;
	@%p13 bra 	$L__BB0_18;
	mul.wide.u32 	%rd58, %r63, 4;
	add.s64 	%rd59, %rd3, %rd58;
	ld.global.f32 	%f78, [%rd59];
	max.f32 	%f79, %f78, 0f00000000;
	add.s64 	%rd60, %rd2, %rd58;
	st.global.f32 	[%rd60], %f79;
	ld.global.f32 	%f80, [%rd59+4];
	max.f32 	%f81, %f80, 0f00000000;
	st.global.f32 	[%rd60+4], %f81;
	ld.global.f32 	%f82, [%rd59+8];
	max.f32 	%f83, %f82, 0f00000000;
	st.global.f32 	[%rd60+8], %f83;
	ld.global.f32 	%f84, [%rd59+12];
	max.f32 	%f85, %f84, 0f00000000;
	st.global.f32 	[%rd60+12], %f85;
	ld.global.f32 	%f86, [%rd59+16];
	max.f32 	%f87, %f86, 0f00000000;
	st.global.f32 	[%rd60+16], %f87;
	ld.global.f32 	%f88, [%rd59+20];
	max.f32 	%f89, %f88, 0f00000000;
	st.global.f32 	[%rd60+20], %f89;
	ld.global.f32 	%f90, [%rd59+24];
	max.f32 	%f91, %f90, 0f00000000;
	st.global.f32 	[%rd60+24], %f91;
	ld.global.f32 	%f92, [%rd59+28];
	max.f32 	%f93, %f92, 0f00000000;
	st.global.f32 	[%rd60+28], %f93;
	add.s32 	%r63, %r63, 8;
$L__BB0_18:
	setp.eq.s32 	%p14, %r2, 0;
	@%p14 bra 	$L__BB0_24;
	and.b32  	%r20, %r1, 3;
	setp.lt.u32 	%p15, %r2, 4;
	@%p15 bra 	$L__BB0_21;
	mul.wide.u32 	%rd61, %r63, 4;
	add.s64 	%rd62, %rd3, %rd61;
	ld.global.f32 	%f94, [%rd62];
	max.f32 	%f95, %f94, 0f00000000;
	add.s64 	%rd63, %rd2, %rd61;
	st.global.f32 	[%rd63], %f95;
	ld.global.f32 	%f96, [%rd62+4];
	max.f32 	%f97, %f96, 0f00000000;
	st.global.f32 	[%rd63+4], %f97;
	ld.global.f32 	%f98, [%rd62+8];
	max.f32 	%f99, %f98, 0f00000000;
	st.global.f32 	[%rd63+8], %f99;
	ld.global.f32 	%f100, [%rd62+12];
	max.f32 	%f101, %f100, 0f00000000;
	st.global.f32 	[%rd63+12], %f101;
	add.s32 	%r63, %r63, 4;
$L__BB0_21:
	setp.eq.s32 	%p16, %r20, 0;
	@%p16 bra 	$L__BB0_24;
	mul.wide.u32 	%rd64, %r63, 4;
	add.s64 	%rd69, %rd2, %rd64;
	add.s64 	%rd68, %rd3, %rd64;
	neg.s32 	%r66, %r20;
$L__BB0_23:
	.pragma "nounroll";
	ld.global.f32 	%f102, [%rd68];
	max.f32 	%f103, %f102, 0f00000000;
	st.global.f32 	[%rd69], %f103;
	add.s64 	%rd69, %rd69, 4;
	add.s64 	%rd68, %rd68, 4;
	add.s32 	%r66, %r66, 1;
	setp.ne.s32 	%p17, %r66, 0;
	@%p17 bra 	$L__BB0_23;
$L__BB0_24:
	ret;

}
	// .globl	_Z18activation_softmaxPfS_S_i
.visible .entry _Z18activation_softmaxPfS_S_i(
	.param .u64 .ptr .align 1 _Z18activation_softmaxPfS_S_i_param_0,
	.param .u64 .ptr .align 1 _Z18activation_softmaxPfS_S_i_param_1,
	.param .u64 .ptr .align 1 _Z18activation_softmaxPfS_S_i_param_2,
	.param .u32 _Z18activation_softmaxPfS_S_i_param_3
)
{
	.reg .pred 	%p<53>;
	.reg .b32 	%r<86>;
	.reg .b32 	%f<199>;
	.reg .b64 	%rd<71>;
	.reg .b64 	%fd<92>;

	ld.param.u64 	%rd27, [_Z18activation_softmaxPfS_S_i_param_0];
	ld.param.u32 	%r33, [_Z18activation_softmaxPfS_S_i_param_3];
	cvta.to.global.u64 	%rd1, %rd27;
	mul.wide.s32 	%rd28, %r33, 4;
	{ // callseq 0, 0
	.param .b64 param0;
	st.param.b64 	[param0], %rd28;
	.param .b64 retval0;
	call.uni (retval0), 
	malloc, 
	(
	param0
	);
	ld.param.b64 	%rd70, [retval0];
	} // callseq 0
	setp.lt.s32 	%p1, %r33, 1;
	@%p1 bra 	$L__BB1_27;
	setp.eq.s32 	%p2, %r33, 1;
	mov.b64 	%rd64, 0;
	@%p2 bra 	$L__BB1_5;
	and.b32  	%r35, %r33, 2147483646;
	neg.s32 	%r78, %r35;
	add.s64 	%rd63, %rd1, 40;
	mov.b32 	%r77, 0;
$L__BB1_3:
	ld.param.u64 	%rd60, [_Z18activation_softmaxPfS_S_i_param_1];
	ld.global.f32 	%f6, [%rd63+-40];
	cvta.to.global.u64 	%rd31, %rd60;
	ld.global.f32 	%f7, [%rd31];
	add.f32 	%f8, %f6, %f7;
	st.global.f32 	[%rd63+-40], %f8;
	ld.global.f32 	%f9, [%rd63+-36];
	ld.global.f32 	%f10, [%rd31+4];
	add.f32 	%f11, %f9, %f10;
	st.global.f32 	[%rd63+-36], %f11;
	ld.global.f32 	%f12, [%rd63+-32];
	ld.global.f32 	%f13, [%rd31+8];
	add.f32 	%f14, %f12, %f13;
	st.global.f32 	[%rd63+-32], %f14;
	ld.global.f32 	%f15, [%rd63+-28];
	ld.global.f32 	%f16, [%rd31+12];
	add.f32 	%f17, %f15, %f16;
	st.global.f32 	[%rd63+-28], %f17;
	ld.global.f32 	%f18, [%rd63+-24];
	ld.global.f32 	%f19, [%rd31+16];
	add.f32 	%f20, %f18, %f19;
	st.global.f32 	[%rd63+-24], %f20;
	ld.global.f32 	%f21, [%rd63+-20];
	ld.global.f32 	%f22, [%rd31+20];
	add.f32 	%f23, %f21, %f22;
	st.global.f32 	[%rd63+-20], %f23;
	ld.global.f32 	%f24, [%rd63+-16];
	ld.global.f32 	%f25, [%rd31+24];
	add.f32 	%f26, %f24, %f25;
	st.global.f32 	[%rd63+-16], %f26;
	ld.global.f32 	%f27, [%rd63+-12];
	ld.global.f32 	%f28, [%rd31+28];
	add.f32 	%f29, %f27, %f28;
	st.global.f32 	[%rd63+-12], %f29;
	ld.global.f32 	%f30, [%rd63+-8];
	ld.global.f32 	%f31, [%rd31+32];
	add.f32 	%f32, %f30, %f31;
	st.global.f32 	[%rd63+-8], %f32;
	ld.global.f32 	%f33, [%rd63+-4];
	ld.global.f32 	%f34, [%rd31+36];
	add.f32 	%f35, %f33, %f34;
	st.global.f32 	[%rd63+-4], %f35;
	ld.global.f32 	%f36, [%rd63];
	ld.global.f32 	%f37, [%rd31];
	add.f32 	%f38, %f36, %f37;
	st.global.f32 	[%rd63], %f38;
	ld.global.f32 	%f39, [%rd63+4];
	ld.global.f32 	%f40, [%rd31+4];
	add.f32 	%f41, %f39, %f40;
	st.global.f32 	[%rd63+4], %f41;
	ld.global.f32 	%f42, [%rd63+8];
	ld.global.f32 	%f43, [%rd31+8];
	add.f32 	%f44, %f42, %f43;
	st.global.f32 	[%rd63+8], %f44;
	ld.global.f32 	%f45, [%rd63+12];
	ld.global.f32 	%f46, [%rd31+12];
	add.f32 	%f47, %f45, %f46;
	st.global.f32 	[%rd63+12], %f47;
	ld.global.f32 	%f48, [%rd63+16];
	ld.global.f32 	%f49, [%rd31+16];
	add.f32 	%f50, %f48, %f49;
	st.global.f32 	[%rd63+16], %f50;
	ld.global.f32 	%f51, [%rd63+20];
	ld.global.f32 	%f52, [%rd31+20];
	add.f32 	%f53, %f51, %f52;
	st.global.f32 	[%rd63+20], %f53;
	ld.global.f32 	%f54, [%rd63+24];
	ld.global.f32 	%f55, [%rd31+24];
	add.f32 	%f56, %f54, %f55;
	st.global.f32 	[%rd63+24], %f56;
	ld.global.f32 	%f57, [%rd63+28];
	ld.global.f32 	%f58, [%rd31+28];
	add.f32 	%f59, %f57, %f58;
	st.global.f32 	[%rd63+28], %f59;
	ld.global.f32 	%f60, [%rd63+32];
	ld.global.f32 	%f61, [%rd31+32];
	add.f32 	%f62, %f60, %f61;
	st.global.f32 	[%rd63+32], %f62;
	ld.global.f32 	%f63, [%rd63+36];
	ld.global.f32 	%f64, [%rd31+36];
	add.f32 	%f65, %f63, %f64;
	st.global.f32 	[%rd63+36], %f65;
	add.s32 	%r78, %r78, 2;
	add.s32 	%r77, %r77, 20;
	add.s64 	%rd63, %rd63, 80;
	setp.ne.s32 	%p3, %r78, 0;
	@%p3 bra 	$L__BB1_3;
	cvt.u64.u32 	%rd64, %r77;
$L__BB1_5:
	and.b32  	%r6, %r33, 1;
	setp.eq.s32 	%p4, %r6, 0;
	@%p4 bra 	$L__BB1_7;
	ld.param.u64 	%rd61, [_Z18activation_softmaxPfS_S_i_param_1];
	shl.b64 	%rd32, %rd64, 2;
	add.s64 	%rd33, %rd1, %rd32;
	ld.global.f32 	%f66, [%rd33];
	cvta.to.global.u64 	%rd34, %rd61;
	ld.global.f32 	%f67, [%rd34];
	add.f32 	%f68, %f66, %f67;
	st.global.f32 	[%rd33], %f68;
	ld.global.f32 	%f69, [%rd33+4];
	ld.global.f32 	%f70, [%rd34+4];
	add.f32 	%f71, %f69, %f70;
	st.global.f32 	[%rd33+4], %f71;
	ld.global.f32 	%f72, [%rd33+8];
	ld.global.f32 	%f73, [%rd34+8];
	add.f32 	%f74, %f72, %f73;
	st.global.f32 	[%rd33+8], %f74;
	ld.global.f32 	%f75, [%rd33+12];
	ld.global.f32 	%f76, [%rd34+12];
	add.f32 	%f77, %f75, %f76;
	st.global.f32 	[%rd33+12], %f77;
	ld.global.f32 	%f78, [%rd33+16];
	ld.global.f32 	%f79, [%rd34+16];
	add.f32 	%f80, %f78, %f79;
	st.global.f32 	[%rd33+16], %f80;
	ld.global.f32 	%f81, [%rd33+20];
	ld.global.f32 	%f82, [%rd34+20];
	add.f32 	%f83, %f81, %f82;
	st.global.f32 	[%rd33+20], %f83;
	ld.global.f32 	%f84, [%rd33+24];
	ld.global.f32 	%f85, [%rd34+24];
	add.f32 	%f86, %f84, %f85;
	st.global.f32 	[%rd33+24], %f86;
	ld.global.f32 	%f87, [%rd33+28];
	ld.global.f32 	%f88, [%rd34+28];
	add.f32 	%f89, %f87, %f88;
	st.global.f32 	[%rd33+28], %f89;
	ld.global.f32 	%f90, [%rd33+32];
	ld.global.f32 	%f91, [%rd34+32];
	add.f32 	%f92, %f90, %f91;
	st.global.f32 	[%rd33+32], %f92;
	ld.global.f32 	%f93, [%rd33+36];
	ld.global.f32 	%f94, [%rd34+36];
	add.f32 	%f95, %f93, %f94;
	st.global.f32 	[%rd33+36], %f95;
$L__BB1_7:
	mul.lo.s32 	%r37, %r33, 10;
	mov.f64 	%fd26, 0d4005BF0995AAF790;
	{
	.reg .b32 %temp; 
	mov.b64 	{%temp, %r7}, %fd26;
	}
	max.s32 	%r8, %r37, 1;
	and.b32  	%r9, %r8, 3;
	setp.lt.s32 	%p5, %r37, 4;
	mov.b32 	%r79, 0;
	@%p5 bra 	$L__BB1_12;
	and.b32  	%r79, %r8, 2147483644;
	neg.s32 	%r81, %r79;
	add.s64 	%rd66, %rd1, 8;
$L__BB1_9:
	setp.lt.s32 	%p6, %r7, 0;
	ld.global.f32 	%f2, [%rd66+-8];
	cvt.f64.f32 	%fd27, %f2;
	{
	.reg .b32 %temp; 
	mov.b64 	{%temp, %r20}, %fd27;
	}
	shr.u32 	%r38, %r20, 20;
	and.b32  	%r39, %r38, 2047;
	add.s32 	%r40, %r39, -1012;
	mov.b64 	%rd35, %fd27;
	shl.b64 	%rd36, %rd35, %r40;
	setp.eq.s64 	%p7, %rd36, -9223372036854775808;
	{ // callseq 1, 0
	.param .b64 param0;
	st.param.f64 	[param0], %fd27;
	.param .b64 retval0;
	call.uni (retval0), 
	__internal_accurate_pow, 
	(
	param0
	);
	ld.param.f64 	%fd28, [retval0];
	} // callseq 1
	neg.f64 	%fd30, %fd28;
	selp.f64 	%fd31, %fd30, %fd28, %p7;
	selp.f64 	%fd32, %fd31, %fd28, %p6;
	cvt.rzi.f64.f64 	%fd33, %fd27;
	setp.neu.f64 	%p8, %fd33, %fd27;
	selp.f64 	%fd35, 0dFFF8000000000000, %fd32, %p8;
	selp.f64 	%fd88, %fd35, %fd32, %p6;
	add.f64 	%fd36, %fd27, 0d4005BF0995AAF790;
	{
	.reg .b32 %temp; 
	mov.b64 	{%temp, %r41}, %fd36;
	}
	and.b32  	%r42, %r41, 2146435072;
	setp.ne.s32 	%p9, %r42, 2146435072;
	@%p9 bra 	$L__BB1_30;
	setp.num.f32 	%p10, %f2, %f2;
	@%p10 bra 	$L__BB1_28;
	mov.f64 	%fd38, 0d4005BF0995AAF790;
	add.rn.f64 	%fd88, %fd38, %fd27;
	bra.uni 	$L__BB1_30;
$L__BB1_12:
	setp.eq.s32 	%p39, %r9, 0;
	@%p39 bra 	$L__BB1_20;
	mul.wide.u32 	%rd47, %r79, 4;
	add.s64 	%rd65, %rd1, %rd47;
	neg.s32 	%r80, %r9;
$L__BB1_14:
	.pragma "nounroll";
	setp.lt.s32 	%p40, %r7, 0;
	ld.global.f32 	%f1, [%rd65];
	cvt.f64.f32 	%fd75, %f1;
	{
	.reg .b32 %temp; 
	mov.b64 	{%temp, %r15}, %fd75;
	}
	shr.u32 	%r66, %r15, 20;
	and.b32  	%r67, %r66, 2047;
	add.s32 	%r68, %r67, -1012;
	mov.b64 	%rd48, %fd75;
	shl.b64 	%rd49, %rd48, %r68;
	setp.eq.s64 	%p41, %rd49, -9223372036854775808;
	{ // callseq 5, 0
	.param .b64 param0;
	st.param.f64 	[param0], %fd75;
	.param .b64 retval0;
	call.uni (retval0), 
	__internal_accurate_pow, 
	(
	param0
	);
	ld.param.f64 	%fd76, [retval0];
	} // callseq 5
	neg.f64 	%fd78, %fd76;
	selp.f64 	%fd79, %fd78, %fd76, %p41;
	selp.f64 	%fd80, %fd79, %fd76, %p40;
	cvt.rzi.f64.f64 	%fd81, %fd75;
	setp.neu.f64 	%p42, %fd81, %fd75;
	selp.f64 	%fd83, 0dFFF8000000000000, %fd80, %p42;
	selp.f64 	%fd87, %fd83, %fd80, %p40;
	add.f64 	%fd84, %fd75, 0d4005BF0995AAF790;
	{
	.reg .b32 %temp; 
	mov.b64 	{%temp, %r69}, %fd84;
	}
	and.b32  	%r70, %r69, 2146435072;
	setp.ne.s32 	%p43, %r70, 2146435072;
	@%p43 bra 	$L__BB1_19;
	setp.nan.f32 	%p44, %f1, %f1;
	@%p44 bra 	$L__BB1_18;
	abs.f64 	%fd85, %fd75;
	setp.neu.f64 	%p45, %fd85, 0d7FF0000000000000;
	@%p45 bra 	$L__BB1_19;
	setp.lt.s32 	%p46, %r15, 0;
	selp.b32 	%r71, 0, 2146435072, %p46;
	mov.b32 	%r72, 0;
	mov.b64 	%fd87, {%r72, %r71};
	bra.uni 	$L__BB1_19;
$L__BB1_18:
	mov.f64 	%fd86, 0d4005BF0995AAF790;
	add.rn.f64 	%fd87, %fd86, %fd75;
$L__BB1_19:
	setp.eq.f32 	%p47, %f1, 0f00000000;
	cvt.rn.f32.f64 	%f104, %fd87;
	selp.f32 	%f105, 0f3F800000, %f104, %p47;
	st.global.f32 	[%rd65], %f105;
	add.s64 	%rd65, %rd65, 4;
	add.s32 	%r80, %r80, 1;
	setp.ne.s32 	%p48, %r80, 0;
	@%p48 bra 	$L__BB1_14;
$L__BB1_20:
	setp.eq.s32 	%p49, %r33, 1;
	mov.b32 	%r84, 0;
	@%p49 bra 	$L__BB1_23;
	and.b32  	%r84, %r33, 2147483646;
	neg.s32 	%r83, %r84;
	add.s64 	%rd67, %rd70, 4;
	mov.b32 	%r82, 0;
$L__BB1_22:
	ld.f32 	%f106, [%rd67+-4];
	add.s32 	%r75, %r82, 10;
	mul.wide.u32 	%rd51, %r82, 4;
	add.s64 	%rd52, %rd1, %rd51;
	ld.global.f32 	%f107, [%rd52];
	add.f32 	%f108, %f107, %f106;
	st.f32 	[%rd67+-4], %f108;
	ld.global.f32 	%f109, [%rd52+4];
	add.f32 	%f110, %f109, %f108;
	st.f32 	[%rd67+-4], %f110;
	ld.global.f32 	%f111, [%rd52+8];
	add.f32 	%f112, %f111, %f110;
	st.f32 	[%rd67+-4], %f112;
	ld.global.f32 	%f113, [%rd52+12];
	add.f32 	%f114, %f113, %f112;
	st.f32 	[%rd67+-4], %f114;
	ld.global.f32 	%f115, [%rd52+16];
	add.f32 	%f116, %f115, %f114;
	st.f32 	[%rd67+-4], %f116;
	ld.global.f32 	%f117, [%rd52+20];
	add.f32 	%f118, %f117, %f116;
	st.f32 	[%rd67+-4], %f118;
	ld.global.f32 	%f119, [%rd52+24];
	add.f32 	%f120, %f119, %f118;
	st.f32 	[%rd67+-4], %f120;
	ld.global.f32 	%f121, [%rd52+28];
	add.f32 	%f122, %f121, %f120;
	st.f32 	[%rd67+-4], %f122;
	ld.global.f32 	%f123, [%rd52+32];
	add.f32 	%f124, %f123, %f122;
	st.f32 	[%rd67+-4], %f124;
	ld.global.f32 	%f125, [%rd52+36];
	add.f32 	%f126, %f125, %f124;
	st.f32 	[%rd67+-4], %f126;
	ld.f32 	%f127, [%rd67];
	mul.wide.u32 	%rd53, %r75, 4;
	add.s64 	%rd54, %rd1, %rd53;
	ld.global.f32 	%f128, [%rd54];
	add.f32 	%f129, %f128, %f127;
	st.f32 	[%rd67], %f129;
	ld.global.f32 	%f130, [%rd54+4];
	add.f32 	%f131, %f130, %f129;
	st.f32 	[%rd67], %f131;
	ld.global.f32 	%f132, [%rd54+8];
	add.f32 	%f133, %f132, %f131;
	st.f32 	[%rd67], %f133;
	ld.global.f32 	%f134, [%rd54+12];
	add.f32 	%f135, %f134, %f133;
	st.f32 	[%rd67], %f135;
	ld.global.f32 	%f136, [%rd54+16];
	add.f32 	%f137, %f136, %f135;
	st.f32 	[%rd67], %f137;
	ld.global.f32 	%f138, [%rd54+20];
	add.f32 	%f139, %f138, %f137;
	st.f32 	[%rd67], %f139;
	ld.global.f32 	%f140, [%rd54+24];
	add.f32 	%f141, %f140, %f139;
	st.f32 	[%rd67], %f141;
	ld.global.f32 	%f142, [%rd54+28];
	add.f32 	%f143, %f142, %f141;
	st.f32 	[%rd67], %f143;
	ld.global.f32 	%f144, [%rd54+32];
	add.f32 	%f145, %f144, %f143;
	st.f32 	[%rd67], %f145;
	ld.global.f32 	%f146, [%rd54+36];
	add.f32 	%f147, %f146, %f145;
	st.f32 	[%rd67], %f147;
	add.s32 	%r83, %r83, 2;
	add.s32 	%r82, %r82, 20;
	add.s64 	%rd67, %rd67, 8;
	setp.ne.s32 	%p50, %r83, 0;
	@%p50 bra 	$L__BB1_22;
$L__BB1_23:
	setp.eq.s32 	%p51, %r6, 0;
	@%p51 bra 	$L__BB1_25;
	mul.wide.u32 	%rd55, %r84, 4;
	add.s64 	%rd56, %rd70, %rd55;
	ld.f32 	%f148, [%rd56];
	mul.lo.s32 	%r76, %r84, 10;
	mul.wide.u32 	%rd57, %r76, 4;
	add.s64 	%rd58, %rd1, %rd57;
	ld.global.f32 	%f149, [%rd58];
	add.f32 	%f150, %f149, %f148;
	st.f32 	[%rd56], %f150;
	ld.global.f32 	%f151, [%rd58+4];
	add.f32 	%f152, %f151, %f150;
	st.f32 	[%rd56], %f152;
	ld.global.f32 	%f153, [%rd58+8];
	add.f32 	%f154, %f153, %f152;
	st.f32 	[%rd56], %f154;
	ld.global.f32 	%f155, [%rd58+12];
	add.f32 	%f156, %f155, %f154;
	st.f32 	[%rd56], %f156;
	ld.global.f32 	%f157, [%rd58+16];
	add.f32 	%f158, %f157, %f156;
	st.f32 	[%rd56], %f158;
	ld.global.f32 	%f159, [%rd58+20];
	add.f32 	%f160, %f159, %f158;
	st.f32 	[%rd56], %f160;
	ld.global.f32 	%f161, [%rd58+24];
	add.f32 	%f162, %f161, %f160;
	st.f32 	[%rd56], %f162;
	ld.global.f32 	%f163, [%rd58+28];
	add.f32 	%f164, %f163, %f162;
	st.f32 	[%rd56], %f164;
	ld.global.f32 	%f165, [%rd58+32];
	add.f32 	%f166, %f165, %f164;
	st.f32 	[%rd56], %f166;
	ld.global.f32 	%f167, [%rd58+36];
	add.f32 	%f168, %f167, %f166;
	st.f32 	[%rd56], %f168;
$L__BB1_25:
	ld.param.u64 	%rd62, [_Z18activation_softmaxPfS_S_i_param_2];
	neg.s32 	%r85, %r33;
	add.s64 	%rd69, %rd1, 20;
	cvta.to.global.u64 	%rd59, %rd62;
	add.s64 	%rd68, %rd59, 20;
$L__BB1_26:
	ld.global.f32 	%f169, [%rd69+-20];
	ld.f32 	%f170, [%rd70];
	div.rn.f32 	%f171, %f169, %f170;
	st.global.f32 	[%rd68+-20], %f171;
	ld.global.f32 	%f172, [%rd69+-16];
	ld.f32 	%f173, [%rd70];
	div.rn.f32 	%f174, %f172, %f173;
	st.global.f32 	[%rd68+-16], %f174;
	ld.global.f32 	%f175, [%rd69+-12];
	ld.f32 	%f176, [%rd70];
	div.rn.f32 	%f177, %f175, %f176;
	st.global.f32 	[%rd68+-12], %f177;
	ld.global.f32 	%f178, [%rd69+-8];
	ld.f32 	%f179, [%rd70];
	div.rn.f32 	%f180, %f178, %f179;
	st.global.f32 	[%rd68+-8], %f180;
	ld.global.f32 	%f181, [%rd69+-4];
	ld.f32 	%f182, [%rd70];
	div.rn.f32 	%f183, %f181, %f182;
	st.global.f32 	[%rd68+-4], %f183;
	ld.global.f32 	%f184, [%rd69];
	ld.f32 	%f185, [%rd70];
	div.rn.f32 	%f186, %f184, %f185;
	st.global.f32 	[%rd68], %f186;
	ld.global.f32 	%f187, [%rd69+4];
	ld.f32 	%f188, [%rd70];
	div.rn.f32 	%f189, %f187, %f188;
	st.global.f32 	[%rd68+4], %f189;
	ld.global.f32 	%f190, [%rd69+8];
	ld.f32 	%f191, [%rd70];
	div.rn.f32 	%f192, %f190, %f191;
	st.global.f32 	[%rd68+8], %f192;
	ld.global.f32 	%f193, [%rd69+12];
	ld.f32 	%f194, [%rd70];
	div.rn.f32 	%f195, %f193, %f194;
	st.global.f32 	[%rd68+12], %f195;
	ld.global.f32 	%f196, [%rd69+16];
	ld.f32 	%f197, [%rd70];
	div.rn.f32 	%f198, %f196, %f197;
	st.global.f32 	[%rd68+16], %f198;
	add.s64 	%rd70, %rd70, 4;
	add.s32 	%r85, %r85, 1;
	setp.ne.s32 	%p52, %r85, 0;
	add.s64 	%rd69, %rd69, 40;
	add.s64 	%rd68, %rd68, 40;
	@%p52 bra 	$L__BB1_26;
$L__BB1_27:
	ret;
$L__BB1_28:
	abs.f64 	%fd37, %fd27;
	setp.neu.f64 	%p11, %fd37, 0d7FF0000000000000;
	@%p11 bra 	$L__BB1_30;
	setp.lt.s32 	%p12, %r20, 0;
	selp.b32 	%r43, 0, 2146435072, %p12;
	mov.b32 	%r44, 0;
	mov.b64 	%fd88, {%r44, %r43};
$L__BB1_30:
	setp.lt.s32 	%p13, %r7, 0;
	setp.eq.f32 	%p14, %f2, 0f00000000;
	cvt.rn.f32.f64 	%f96, %fd88;
	selp.f32 	%f97, 0f3F800000, %f96, %p14;
	st.global.f32 	[%rd66+-8], %f97;
	ld.global.f32 	%f3, [%rd66+-4];
	cvt.f64.f32 	%fd39, %f3;
	{
	.reg .b32 %temp; 
	mov.b64 	{%temp, %r21}, %fd39;
	}
	shr.u32 	%r45, %r21, 20;
	and.b32  	%r46, %r45, 2047;
	add.s32 	%r47, %r46, -1012;
	mov.b64 	%rd38, %fd39;
	shl.b64 	%rd39, %rd38, %r47;
	setp.eq.s64 	%p15, %rd39, -9223372036854775808;
	{ // callseq 2, 0
	.param .b64 param0;
	st.param.f64 	[param0], %fd39;
	.param .b64 retval0;
	call.uni (retval0), 
	__internal_accurate_pow, 
	(
	param0
	);
	ld.param.f64 	%fd40, [retval0];
	} // callseq 2
	neg.f64 	%fd42, %fd40;
	selp.f64 	%fd43, %fd42, %fd40, %p15;
	selp.f64 	%fd44, %fd43, %fd40, %p13;
	cvt.rzi.f64.f64 	%fd45, %fd39;
	setp.neu.f64 	%p16, %fd45, %fd39;
	selp.f64 	%fd47, 0dFFF8000000000000, %fd44, %p16;
	selp.f64 	%fd89, %fd47, %fd44, %p13;
	add.f64 	%fd48, %fd39, 0d4005BF0995AAF790;
	{
	.reg .b32 %temp; 
	mov.b64 	{%temp, %r48}, %fd48;
	}
	and.b32  	%r49, %r48, 2146435072;
	setp.ne.s32 	%p17, %r49, 2146435072;
	@%p17 bra 	$L__BB1_35;
	setp.nan.f32 	%p18, %f3, %f3;
	@%p18 bra 	$L__BB1_34;
	abs.f64 	%fd49, %fd39;
	setp.neu.f64 	%p19, %fd49, 0d7FF0000000000000;
	@%p19 bra 	$L__BB1_35;
	setp.lt.s32 	%p20, %r21, 0;
	selp.b32 	%r50, 0, 2146435072, %p20;
	mov.b32 	%r51, 0;
	mov.b64 	%fd89, {%r51, %r50};
	bra.uni 	$L__BB1_35;
$L__BB1_34:
	mov.f64 	%fd50, 0d4005BF0995AAF790;
	add.rn.f64 	%fd89, %fd50, %fd39;
$L__BB1_35:
	setp.lt.s32 	%p21, %r7, 0;
	setp.eq.f32 	%p22, %f3, 0f00000000;
	cvt.rn.f32.f64 	%f98, %fd89;
	selp.f32 	%f99, 0f3F800000, %f98, %p22;
	st.global.f32 	[%rd66+-4], %f99;
	ld.global.f32 	%f4, [%rd66];
	cvt.f64.f32 	%fd51, %f4;
	{
	.reg .b32 %temp; 
	mov.b64 	{%temp, %r22}, %fd51;
	}
	shr.u32 	%r52, %r22, 20;
	and.b32  	%r53, %r52, 2047;
	add.s32 	%r54, %r53, -1012;
	mov.b64 	%rd41, %fd51;
	shl.b64 	%rd42, %rd41, %r54;
	setp.eq.s64 	%p23, %rd42, -9223372036854775808;
	{ // callseq 3, 0
	.param .b64 param0;
	st.param.f64 	[param0], %fd51;
	.param .b64 retval0;
	call.uni (retval0), 
	__internal_accurate_pow, 
	(
	param0
	);
	ld.param.f64 	%fd52, [retval0];
	} // callseq 3
	neg.f64 	%fd54, %fd52;
	selp.f64 	%fd55, %fd54, %fd52, %p23;
	selp.f64 	%fd56, %fd55, %fd52, %p21;
	cvt.rzi.f64.f64 	%fd57, %fd51;
	setp.neu.f64 	%p24, %fd57, %fd51;
	selp.f64 	%fd59, 0dFFF8000000000000, %fd56, %p24;
	selp.f64 	%fd90, %fd59, %fd56, %p21;
	add.f64 	%fd60, %fd51, 0d4005BF0995AAF790;
	{
	.reg .b32 %temp; 
	mov.b64 	{%temp, %r55}, %fd60;
	}
	and.b32  	%r56, %r55, 2146435072;
	setp.ne.s32 	%p25, %r56, 2146435072;
	@%p25 bra 	$L__BB1_40;
	setp.nan.f32 	%p26, %f4, %f4;
	@%p26 bra 	$L__BB1_39;
	abs.f64 	%fd61, %fd51;
	setp.neu.f64 	%p27, %fd61, 0d7FF0000000000000;
	@%p27 bra 	$L__BB1_40;
	setp.lt.s32 	%p28, %r22, 0;
	selp.b32 	%r57, 0, 2146435072, %p28;
	mov.b32 	%r58, 0;
	mov.b64 	%fd90, {%r58, %r57};
	bra.uni 	$L__BB1_40;
$L__BB1_39:
	mov.f64 	%fd62, 0d4005BF0995AAF790;
	add.rn.f64 	%fd90, %fd62, %fd51;
$L__BB1_40:
	setp.lt.s32 	%p29, %r7, 0;
	setp.eq.f32 	%p30, %f4, 0f00000000;
	cvt.rn.f32.f64 	%f100, %fd90;
	selp.f32 	%f101, 0f3F800000, %f100, %p30;
	st.global.f32 	[%rd66], %f101;
	ld.global.f32 	%f5, [%rd66+4];
	cvt.f64.f32 	%fd63, %f5;
	{
	.reg .b32 %temp; 
	mov.b64 	{%temp, %r23}, %fd63;
	}
	shr.u32 	%r59, %r23, 20;
	and.b32  	%r60, %r59, 2047;
	add.s32 	%r61, %r60, -1012;
	mov.b64 	%rd44, %fd63;
	shl.b64 	%rd45, %rd44, %r61;
	setp.eq.s64 	%p31, %rd45, -9223372036854775808;
	{ // callseq 4, 0
	.param .b64 param0;
	st.param.f64 	[param0], %fd63;
	.param .b64 retval0;
	call.uni (retval0), 
	__internal_accurate_pow, 
	(
	param0
	);
	ld.param.f64 	%fd64, [retval0];
	} // callseq 4
	neg.f64 	%fd66, %fd64;
	selp.f64 	%fd67, %fd66, %fd64, %p31;
	selp.f64 	%fd68, %fd67, %fd64, %p29;
	cvt.rzi.f64.f64 	%fd69, %fd63;
	setp.neu.f64 	%p32, %fd69, %fd63;
	selp.f64 	%fd71, 0dFFF8000000000000, %fd68, %p32;
	selp.f64 	%fd91, %fd71, %fd68, %p29;
	add.f64 	%fd72, %fd63, 0d4005BF0995AAF790;
	{
	.reg .b32 %temp; 
	mov.b64 	{%temp, %r62}, %fd72;
	}
	and.b32  	%r63, %r62, 2146435072;
	setp.ne.s32 	%p33, %r63, 2146435072;
	@%p33 bra 	$L__BB1_45;
	setp.nan.f32 	%p34, %f5, %f5;
	@%p34 bra 	$L__BB1_44;
	abs.f64 	%fd73, %fd63;
	setp.neu.f64 	%p35, %fd73, 0d7FF0000000000000;
	@%p35 bra 	$L__BB1_45;
	setp.lt.s32 	%p36, %r23, 0;
	selp.b32 	%r64, 0, 2146435072, %p36;
	mov.b32 	%r65, 0;
	mov.b64 	%fd91, {%r65, %r64};
	bra.uni 	$L__BB1_45;
$L__BB1_44:
	mov.f64 	%fd74, 0d4005BF0995AAF790;
	add.rn.f64 	%fd91, %fd74, %fd63;
$L__BB1_45:
	setp.eq.f32 	%p37, %f5, 0f00000000;
	cvt.rn.f32.f64 	%f102, %fd91;
	selp.f32 	%f103, 0f3F800000, %f102, %p37;
	st.global.f32 	[%rd66+4], %f103;
	add.s32 	%r81, %r81, 4;
	add.s64 	%rd66, %rd66, 16;
	setp.eq.s32 	%p38, %r81, 0;
	@%p38 bra 	$L__BB1_12;
	bra.uni 	$L__BB1_9;

}
	// .globl	_Z10matrix_addPfS_S_fi
.visible .entry _Z10matrix_addPfS_S_fi(
	.param .u64 .ptr .align 1 _Z10matrix_addPfS_S_fi_param_0,
	.param .u64 .ptr .align 1 _Z10matrix_addPfS_S_fi_param_1,
	.param .u64 .ptr .align 1 _Z10matrix_addPfS_S_fi_param_2,
	.param .f32 _Z10matrix_addPfS_S_fi_param_3,
	.param .u32 _Z10matrix_addPfS_S_fi_param_4
)
{
	.reg .pred 	%p<2>;
	.reg .b32 	%r<14>;
	.reg .b32 	%f<5>;
	.reg .b64 	%rd<11>;

	ld.param.u64 	%rd1, [_Z10matrix_addPfS_S_fi_param_0];
	ld.param.u64 	%rd2, [_Z10matrix_addPfS_S_fi_param_1];
	ld.param.u64 	%rd3, [_Z10matrix_addPfS_S_fi_param_2];
	ld.param.f32 	%f1, [_Z10matrix_addPfS_S_fi_param_3];
	ld.param.u32 	%r4, [_Z10matrix_addPfS_S_fi_param_4];
	mov.u32 	%r5, %ctaid.x;
	mov.u32 	%r6, %ntid.x;
	mov.u32 	%r7, %tid.x;
	mad.lo.s32 	%r1, %r5, %r6, %r7;
	mov.u32 	%r8, %ctaid.y;
	mov.u32 	%r9, %ntid.y;
	mov.u32 	%r10, %tid.y;
	mad.lo.s32 	%r11, %r8, %r9, %r10;
	max.s32 	%r12, %r1, %r11;
	setp.ge.s32 	%p1, %r12, %r4;
	@%p1 bra 	$L__BB2_2;
	cvta.to.global.u64 	%rd4, %rd1;
	cvta.to.global.u64 	%rd5, %rd2;
	cvta.to.global.u64 	%rd6, %rd3;
	mad.lo.s32 	%r13, %r4, %r1, %r11;
	mul.wide.s32 	%rd7, %r13, 4;
	add.s64 	%rd8, %rd4, %rd7;
	ld.global.f32 	%f2, [%rd8];
	add.s64 	%rd9, %rd5, %rd7;
	ld.global.f32 	%f3, [%rd9];
	fma.rn.f32 	%f4, %f1, %f3, %f2;
	add.s64 	%rd10, %rd6, %rd7;
	st.global.f32 	[%rd10], %f4;
$L__BB2_2:
	ret;

}
	// .globl	_Z11zero_matrixPfi
.visible .entry _Z11zero_matrixPfi(
	.param .u64 .ptr .align 1 _Z11zero_matrixPfi_param_0,
	.param .u32 _Z11zero_matrixPfi_param_1
)
{
	.reg .pred 	%p<10>;
	.reg .b32 	%r<27>;
	.reg .b64 	%rd<16>;

	ld.param.u64 	%rd8, [_Z11zero_matrixPfi_param_0];
	ld.param.u32 	%r16, [_Z11zero_matrixPfi_param_1];
	cvta.to.global.u64 	%rd1, %rd8;
	setp.lt.s32 	%p1, %r16, 1;
	@%p1 bra 	$L__BB3_13;
	and.b32  	%r1, %r16, 15;
	setp.lt.u32 	%p2, %r16, 16;
	mov.b32 	%r24, 0;
	@%p2 bra 	$L__BB3_4;
	and.b32  	%r24, %r16, 2147483632;
	neg.s32 	%r22, %r24;
	add.s64 	%rd14, %rd1, 32;
$L__BB3_3:
	.pragma "nounroll";
	mov.b32 	%r18, 0;
	st.global.u32 	[%rd14+-32], %r18;
	st.global.u32 	[%rd14+-28], %r18;
	st.global.u32 	[%rd14+-24], %r18;
	st.global.u32 	[%rd14+-20], %r18;
	st.global.u32 	[%rd14+-16], %r18;
	st.global.u32 	[%rd14+-12], %r18;
	st.global.u32 	[%rd14+-8], %r18;
	st.global.u32 	[%rd14+-4], %r18;
	st.global.u32 	[%rd14], %r18;
	st.global.u32 	[%rd14+4], %r18;
	st.global.u32 	[%rd14+8], %r18;
	st.global.u32 	[%rd14+12], %r18;
	st.global.u32 	[%rd14+16], %r18;
	st.global.u32 	[%rd14+20], %r18;
	st.global.u32 	[%rd14+24], %r18;
	st.global.u32 	[%rd14+28], %r18;
	add.s32 	%r22, %r22, 16;
	add.s64 	%rd14, %rd14, 64;
	setp.ne.s32 	%p3, %r22, 0;
	@%p3 bra 	$L__BB3_3;
$L__BB3_4:
	setp.eq.s32 	%p4, %r1, 0;
	@%p4 bra 	$L__BB3_13;
	and.b32  	%r7, %r16, 7;
	setp.lt.u32 	%p5, %r1, 8;
	@%p5 bra 	$L__BB3_7;
	mul.wide.u32 	%rd9, %r24, 4;
	add.s64 	%rd10, %rd1, %rd9;
	mov.b32 	%r19, 0;
	st.global.u32 	[%rd10], %r19;
	st.global.u32 	[%rd10+4], %r19;
	st.global.u32 	[%rd10+8], %r19;
	st.global.u32 	[%rd10+12], %r19;
	st.global.u32 	[%rd10+16], %r19;
	st.global.u32 	[%rd10+20], %r19;
	st.global.u32 	[%rd10+24], %r19;
	st.global.u32 	[%rd10+28], %r19;
	add.s32 	%r24, %r24, 8;
$L__BB3_7:
	setp.eq.s32 	%p6, %r7, 0;
	@%p6 bra 	$L__BB3_13;
	and.b32  	%r10, %r16, 3;
	setp.lt.u32 	%p7, %r7, 4;
	@%p7 bra 	$L__BB3_10;
	mul.wide.u32 	%rd11, %r24, 4;
	add.s64 	%rd12, %rd1, %rd11;
	mov.b32 	%r20, 0;
	st.global.u32 	[%rd12], %r20;
	st.global.u32 	[%rd12+4], %r20;
	st.global.u32 	[%rd12+8], %r20;
	st.global.u32 	[%rd12+12], %r20;
	add.s32 	%r24, %r24, 4;
$L__BB3_10:
	setp.eq.s32 	%p8, %r10, 0;
	@%p8 bra 	$L__BB3_13;
	mul.wide.u32 	%rd13, %r24, 4;
	add.s64 	%rd15, %rd1, %rd13;
	neg.s32 	%r26, %r10;
$L__BB3_12:
	.pragma "nounroll";
	mov.b32 	%r21, 0;
	st.global.u32 	[%rd15], %r21;
	add.s64 	%rd15, %rd15, 4;
	add.s32 	%r26, %r26, 1;
	setp.ne.s32 	%p9, %r26, 0;
	@%p9 bra 	$L__BB3_12;
$L__BB3_13:
	ret;

}
	// .globl	_Z10relu_primePfi
.visible .entry _Z10relu_primePfi(
	.param .u64 .ptr .align 1 _Z10relu_primePfi_param_0,
	.param .u32 _Z10relu_primePfi_param_1
)
{
	.reg .pred 	%p<39>;
	.reg .b32 	%r<23>;
	.reg .b32 	%f<59>;
	.reg .b64 	%rd<16>;

	ld.param.u64 	%rd8, [_Z10relu_primePfi_param_0];
	ld.param.u32 	%r16, [_Z10relu_primePfi_param_1];
	cvta.to.global.u64 	%rd1, %rd8;
	setp.lt.s32 	%p1, %r16, 1;
	@%p1 bra 	$L__BB4_13;
	and.b32  	%r1, %r16, 15;
	setp.lt.u32 	%p2, %r16, 16;
	mov.b32 	%r20, 0;
	@%p2 bra 	$L__BB4_4;
	and.b32  	%r20, %r16, 2147483632;
	neg.s32 	%r18, %r20;
	add.s64 	%rd14, %rd1, 32;
$L__BB4_3:
	.pragma "nounroll";
	ld.global.f32 	%f1, [%rd14+-32];
	setp.gt.f32 	%p3, %f1, 0f00000000;
	selp.f32 	%f2, 0f3F800000, 0f00000000, %p3;
	st.global.f32 	[%rd14+-32], %f2;
	ld.global.f32 	%f3, [%rd14+-28];
	setp.gt.f32 	%p4, %f3, 0f00000000;
	selp.f32 	%f4, 0f3F800000, 0f00000000, %p4;
	st.global.f32 	[%rd14+-28], %f4;
	ld.global.f32 	%f5, [%rd14+-24];
	setp.gt.f32 	%p5, %f5, 0f00000000;
	selp.f32 	%f6, 0f3F800000, 0f00000000, %p5;
	st.global.f32 	[%rd14+-24], %f6;
	ld.global.f32 	%f7, [%rd14+-20];
	setp.gt.f32 	%p6, %f7, 0f00000000;
	selp.f32 	%f8, 0f3F800000, 0f00000000, %p6;
	st.global.f32 	[%rd14+-20], %f8;
	ld.global.f32 	%f9, [%rd14+-16];
	setp.gt.f32 	%p7, %f9, 0f00000000;
	selp.f32 	%f10, 0f3F800000, 0f00000000, %p7;
	st.global.f32 	[%rd14+-16], %f10;
	ld.global.f32 	%f11, [%rd14+-12];
	setp.gt.f32 	%p8, %f11, 0f00000000;
	selp.f32 	%f12, 0f3F800000, 0f00000000, %p8;
	st.global.f32 	[%rd14+-12], %f12;
	ld.global.f32 	%f13, [%rd14+-8];
	setp.gt.f32 	%p9, %f13, 0f00000000;
	selp.f32 	%f14, 0f3F800000, 0f00000000, %p9;
	st.global.f32 	[%rd14+-8], %f14;
	ld.global.f32 	%f15, [%rd14+-4];
	setp.gt.f32 	%p10, %f15, 0f00000000;
	selp.f32 	%f16, 0f3F800000, 0f00000000, %p10;
	st.global.f32 	[%rd14+-4], %f16;
	ld.global.f32 	%f17, [%rd14];
	setp.gt.f32 	%p11, %f17, 0f00000000;
	selp.f32 	%f18, 0f3F800000, 0f00000000, %p11;
	st.global.f32 	[%rd14], %f18;
	ld.global.f32 	%f19, [%rd14+4];
	setp.gt.f32 	%p12, %f19, 0f00000000;
	selp.f32 	%f20, 0f3F800000, 0f00000000, %p12;
	st.global.f32 	[%rd14+4], %f20;
	ld.global.f32 	%f21, [%rd14+8];
	setp.gt.f32 	%p13, %f21, 0f00000000;
	selp.f32 	%f22, 0f3F800000, 0f00000000, %p13;
	st.global.f32 	[%rd14+8], %f22;
	ld.global.f32 	%f23, [%rd14+12];
	setp.gt.f32 	%p14, %f23, 0f00000000;
	selp.f32 	%f24, 0f3F800000, 0f00000000, %p14;
	st.global.f32 	[%rd14+12], %f24;
	ld.global.f32 	%f25, [%rd14+16];
	setp.gt.f32 	%p15, %f25, 0f00000000;
	selp.f32 	%f26, 0f3F800000, 0f00000000, %p15;
	st.global.f32 	[%rd14+16], %f26;
	ld.global.f32 	%f27, [%rd14+20];
	setp.gt.f32 	%p16, %f27, 0f00000000;
	selp.f32 	%f28, 0f3F800000, 0f00000000, %p16;
	st.global.f32 	[%rd14+20], %f28;
	ld.global.f32 	%f29, [%rd14+24];
	setp.gt.f32 	%p17, %f29, 0f00000000;
	selp.f32 	%f30, 0f3F800000, 0f00000000, %p17;
	st.global.f32 	[%rd14+24], %f30;
	ld.global.f32 	%f31, [%rd14+28];
	setp.gt.f32 	%p18, %f31, 0f00000000;
	selp.f32 	%f32, 0f3F800000, 0f00000000, %p18;
	st.global.f32 	[%rd14+28], %f32;
	add.s32 	%r18, %r18, 16;
	add.s64 	%rd14, %rd14, 64;
	setp.ne.s32 	%p19, %r18, 0;
	@%p19 bra 	$L__BB4_3;
$L__BB4_4:
	setp.eq.s32 	%p20, %r1, 0;
	@%p20 bra 	$L__BB4_13;
	and.b32  	%r7, %r16, 7;
	setp.lt.u32 	%p21, %r1, 8;
	@%p21 bra 	$L__BB4_7;
	mul.wide.u32 	%rd9, %r20, 4;
	add.s64 	%rd10, %rd1, %rd9;
	ld.global.f32 	%f33, [%rd10];
	setp.gt.f32 	%p22, %f33, 0f00000000;
	selp.f32 	%f34, 0f3F800000, 0f00000000, %p22;
	st.global.f32 	[%rd10], %f34;
	ld.global.f32 	%f35, [%rd10+4];
	setp.gt.f32 	%p23, %f35, 0f00000000;
	selp.f32 	%f36, 0f3F800000, 0f00000000, %p23;
	st.global.f32 	[%rd10+4], %f36;
	ld.global.f32 	%f37, [%rd10+8];
	setp.gt.f32 	%p24, %f37, 0f00000000;
	selp.f32 	%f38, 0f3F800000, 0f00000000, %p24;
	st.global.f32 	[%rd10+8], %f38;
	ld.global.f32 	%f39, [%rd10+12];
	setp.gt.f32 	%p25, %f39, 0f00000000;
	selp.f32 	%f40, 0f3F800000, 0f00000000, %p25;
	st.global.f32 	[%rd10+12], %f40;
	ld.global.f32 	%f41, [%rd10+16];
	setp.gt.f32 	%p26, %f41, 0f00000000;
	selp.f32 	%f42, 0f3F800000, 0f00000000, %p26;
	st.global.f32 	[%rd10+16], %f42;
	ld.global.f32 	%f43, [%rd10+20];
	setp.gt.f32 	%p27, %f43, 0f00000000;
	selp.f32 	%f44, 0f3F800000, 0f00000000, %p27;
	st.global.f32 	[%rd10+20], %f44;
	ld.global.f32 	%f45, [%rd10+24];
	setp.gt.f32 	%p28, %f45, 0f00000000;
	selp.f32 	%f46, 0f3F800000, 0f00000000, %p28;
	st.global.f32 	[%rd10+24], %f46;
	ld.global.f32 	%f47, [%rd10+28];
	setp.gt.f32 	%p29, %f47, 0f00000000;
	selp.f32 	%f48, 0f3F800000, 0f00000000, %p29;
	st.global.f32 	[%rd10+28], %f48;
	add.s32 	%r20, %r20, 8;
$L__BB4_7:
	setp.eq.s32 	%p30, %r7, 0;
	@%p30 bra 	$L__BB4_13;
	and.b32  	%r10, %r16, 3;
	setp.lt.u32 	%p31, %r7, 4;
	@%p31 bra 	$L__BB4_10;
	mul.wide.u32 	%rd11, %r20, 4;
	add.s64 	%rd12, %rd1, %rd11;
	ld.global.f32 	%f49, [%rd12];
	setp.gt.f32 	%p32, %f49, 0f00000000;
	selp.f32 	%f50, 0f3F800000, 0f00000000, %p32;
	st.global.f32 	[%rd12], %f50;
	ld.global.f32 	%f51, [%rd12+4];
	setp.gt.f32 	%p33, %f51, 0f00000000;
	selp.f32 	%f52, 0f3F800000, 0f00000000, %p33;
	st.global.f32 	[%rd12+4], %f52;
	ld.global.f32 	%f53, [%rd12+8];
	setp.gt.f32 	%p34, %f53, 0f00000000;
	selp.f32 	%f54, 0f3F800000, 0f00000000, %p34;
	st.global.f32 	[%rd12+8], %f54;
	ld.global.f32 	%f55, [%rd12+12];
	setp.gt.f32 	%p35, %f55, 0f00000000;
	selp.f32 	%f56, 0f3F800000, 0f00000000, %p35;
	st.global.f32 	[%rd12+12], %f56;
	add.s32 	%r20, %r20, 4;
$L__BB4_10:
	setp.eq.s32 	%p36, %r10, 0;
	@%p36 bra 	$L__BB4_13;
	mul.wide.u32 	%rd13, %r20, 4;
	add.s64 	%rd15, %rd1, %rd13;
	neg.s32 	%r22, %r10;
$L__BB4_12:
	.pragma "nounroll";
	ld.global.f32 	%f57, [%rd15];
	setp.gt.f32 	%p37, %f57, 0f00000000;
	selp.f32 	%f58, 0f3F800000, 0f00000000, %p37;
	st.global.f32 	[%rd15], %f58;
	add.s64 	%rd15, %rd15, 4;
	add.s32 	%r22, %r22, 1;
	setp.ne.s32 	%p38, %r22, 0;
	@%p38 bra 	$L__BB4_12;
$L__BB4_13:
	ret;

}
	// .globl	_Z27matrix_element_wise_productPfS_S_i
.visible .entry _Z27matrix_element_wise_productPfS_S_i(
	.param .u64 .ptr .align 1 _Z27matrix_element_wise_productPfS_S_i_param_0,
	.param .u64 .ptr .align 1 _Z27matrix_element_wise_productPfS_S_i_param_1,
	.param .u64 .ptr .align 1 _Z27matrix_element_wise_productPfS_S_i_param_2,
	.param .u32 _Z27matrix_element_wise_productPfS_S_i_param_3
)
{
	.reg .pred 	%p<10>;
	.reg .b32 	%r<23>;
	.reg .b32 	%f<88>;
	.reg .b64 	%rd<40>;

	ld.param.u64 	%rd22, [_Z27matrix_element_wise_productPfS_S_i_param_0];
	ld.param.u64 	%rd23, [_Z27matrix_element_wise_productPfS_S_i_param_1];
	ld.param.u64 	%rd24, [_Z27matrix_element_wise_productPfS_S_i_param_2];
	ld.param.u32 	%r16, [_Z27matrix_element_wise_productPfS_S_i_param_3];
	cvta.to.global.u64 	%rd1, %rd24;
	cvta.to.global.u64 	%rd2, %rd23;
	cvta.to.global.u64 	%rd3, %rd22;
	setp.lt.s32 	%p1, %r16, 1;
	@%p1 bra 	$L__BB5_13;
	and.b32  	%r1, %r16, 15;
	setp.lt.u32 	%p2, %r16, 16;
	mov.b32 	%r20, 0;
	@%p2 bra 	$L__BB5_4;
	and.b32  	%r20, %r16, 2147483632;
	neg.s32 	%r18, %r20;
	add.s64 	%rd36, %rd3, 32;
	add.s64 	%rd35, %rd2, 32;
	add.s64 	%rd34, %rd1, 32;
$L__BB5_3:
	.pragma "nounroll";
	ld.global.f32 	%f1, [%rd36+-32];
	ld.global.f32 	%f2, [%rd35+-32];
	mul.f32 	%f3, %f1, %f2;
	st.global.f32 	[%rd34+-32], %f3;
	ld.global.f32 	%f4, [%rd36+-28];
	ld.global.f32 	%f5, [%rd35+-28];
	mul.f32 	%f6, %f4, %f5;
	st.global.f32 	[%rd34+-28], %f6;
	ld.global.f32 	%f7, [%rd36+-24];
	ld.global.f32 	%f8, [%rd35+-24];
	mul.f32 	%f9, %f7, %f8;
	st.global.f32 	[%rd34+-24], %f9;
	ld.global.f32 	%f10, [%rd36+-20];
	ld.global.f32 	%f11, [%rd35+-20];
	mul.f32 	%f12, %f10, %f11;
	st.global.f32 	[%rd34+-20], %f12;
	ld.global.f32 	%f13, [%rd36+-16];
	ld.global.f32 	%f14, [%rd35+-16];
	mul.f32 	%f15, %f13, %f14;
	st.global.f32 	[%rd34+-16], %f15;
	ld.global.f32 	%f16, [%rd36+-12];
	ld.global.f32 	%f17, [%rd35+-12];
	mul.f32 	%f18, %f16, %f17;
	st.global.f32 	[%rd34+-12], %f18;
	ld.global.f32 	%f19, [%rd36+-8];
	ld.global.f32 	%f20, [%rd35+-8];
	mul.f32 	%f21, %f19, %f20;
	st.global.f32 	[%rd34+-8], %f21;
	ld.global.f32 	%f22, [%rd36+-4];
	ld.global.f32 	%f23, [%rd35+-4];
	mul.f32 	%f24, %f22, %f23;
	st.global.f32 	[%rd34+-4], %f24;
	ld.global.f32 	%f25, [%rd36];
	ld.global.f32 	%f26, [%rd35];
	mul.f32 	%f27, %f25, %f26;
	st.global.f32 	[%rd34], %f27;
	ld.global.f32 	%f28, [%rd36+4];
	ld.global.f32 	%f29, [%rd35+4];
	mul.f32 	%f30, %f28, %f29;
	st.global.f32 	[%rd34+4], %f30;
	ld.global.f32 	%f31, [%rd36+8];
	ld.global.f32 	%f32, [%rd35+8];
	mul.f32 	%f33, %f31, %f32;
	st.global.f32 	[%rd34+8], %f33;
	ld.global.f32 	%f34, [%rd36+12];
	ld.global.f32 	%f35, [%rd35+12];
	mul.f32 	%f36, %f34, %f35;
	st.global.f32 	[%rd34+12], %f36;
	ld.global.f32 	%f37, [%rd36+16];
	ld.global.f32 	%f38, [%rd35+16];
	mul.f32 	%f39, %f37, %f38;
	st.global.f32 	[%rd34+16], %f39;
	ld.global.f32 	%f40, [%rd36+20];
	ld.global.f32 	%f41, [%rd35+20];
	mul.f32 	%f42, %f40, %f41;
	st.global.f32 	[%rd34+20], %f42;
	ld.global.f32 	%f43, [%rd36+24];
	ld.global.f32 	%f44, [%rd35+24];
	mul.f32 	%f45, %f43, %f44;
	st.global.f32 	[%rd34+24], %f45;
	ld.global.f32 	%f46, [%rd36+28];
	ld.global.f32 	%f47, [%rd35+28];
	mul.f32 	%f48, %f46, %f47;
	st.global.f32 	[%rd34+28], %f48;
	add.s32 	%r18, %r18, 16;
	add.s64 	%rd36, %rd36, 64;
	add.s64 	%rd35, %rd35, 64;
	add.s64 	%rd34, %rd34, 64;
	setp.ne.s32 	%p3, %r18, 0;
	@%p3 bra 	$L__BB5_3;
$L__BB5_4:
	setp.eq.s32 	%p4, %r1, 0;
	@%p4 bra 	$L__BB5_13;
	and.b32  	%r7, %r16, 7;
	setp.lt.u32 	%p5, %r1, 8;
	@%p5 bra 	$L__BB5_7;
	mul.wide.u32 	%rd25, %r20, 4;
	add.s64 	%rd26, %rd3, %rd25;
	ld.global.f32 	%f49, [%rd26];
	add.s64 	%rd27, %rd2, %rd25;
	ld.global.f32 	%f50, [%rd27];
	mul.f32 	%f51, %f49, %f50;
	add.s64 	%rd28, %rd1, %rd25;
	st.global.f32 	[%rd28], %f51;
	ld.global.f32 	%f52, [%rd26+4];
	ld.global.f32 	%f53, [%rd27+4];
	mul.f32 	%f54, %f52, %f53;
	st.global.f32 	[%rd28+4], %f54;
	ld.global.f32 	%f55, [%rd26+8];
	ld.global.f32 	%f56, [%rd27+8];
	mul.f32 	%f57, %f55, %f56;
	st.global.f32 	[%rd28+8], %f57;
	ld.global.f32 	%f58, [%rd26+12];
	ld.global.f32 	%f59, [%rd27+12];
	mul.f32 	%f60, %f58, %f59;
	st.global.f32 	[%rd28+12], %f60;
	ld.global.f32 	%f61, [%rd26+16];
	ld.global.f32 	%f62, [%rd27+16];
	mul.f32 	%f63, %f61, %f62;
	st.global.f32 	[%rd28+16], %f63;
	ld.global.f32 	%f64, [%rd26+20];
	ld.global.f32 	%f65, [%rd27+20];
	mul.f32 	%f66, %f64, %f65;
	st.global.f32 	[%rd28+20], %f66;
	ld.global.f32 	%f67, [%rd26+24];
	ld.global.f32 	%f68, [%rd27+24];
	mul.f32 	%f69, %f67, %f68;
	st.global.f32 	[%rd28+24], %f69;
	ld.global.f32 	%f70, [%rd26+28];
	ld.global.f32 	%f71, [%rd27+28];
	mul.f32 	%f72, %f70, %f71;
	st.global.f32 	[%rd28+28], %f72;
	add.s32 	%r20, %r20, 8;
$L__BB5_7:
	setp.eq.s32 	%p6, %r7, 0;
	@%p6 bra 	$L__BB5_13;
	and.b32  	%r10, %r16, 3;
	setp.lt.u32 	%p7, %r7, 4;
	@%p7 bra 	$L__BB5_10;
	mul.wide.u32 	%rd29, %r20, 4;
	add.s64 	%rd30, %rd3, %rd29;
	ld.global.f32 	%f73, [%rd30];
	add.s64 	%rd31, %rd2, %rd29;
	ld.global.f32 	%f74, [%rd31];
	mul.f32 	%f75, %f73, %f74;
	add.s64 	%rd32, %rd1, %rd29;
	st.global.f32 	[%rd32], %f75;
	ld.global.f32 	%f76, [%rd30+4];
	ld.global.f32 	%f77, [%rd31+4];
	mul.f32 	%f78, %f76, %f77;
	st.global.f32 	[%rd32+4], %f78;
	ld.global.f32 	%f79, [%rd30+8];
	ld.global.f32 	%f80, [%rd31+8];
	mul.f32 	%f81, %f79, %f80;
	st.global.f32 	[%rd32+8], %f81;
	ld.global.f32 	%f82, [%rd30+12];
	ld.global.f32 	%f83, [%rd31+12];
	mul.f32 	%f84, %f82, %f83;
	st.global.f32 	[%rd32+12], %f84;
	add.s32 	%r20, %r20, 4;
$L__BB5_10:
	setp.eq.s32 	%p8, %r10, 0;
	@%p8 bra 	$L__BB5_13;
	mul.wide.u32 	%rd33, %r20, 4;
	add.s64 	%rd39, %rd1, %rd33;
	add.s64 	%rd38, %rd2, %rd33;
	add.s64 	%rd37, %rd3, %rd33;
	neg.s32 	%r22, %r10;
$L__BB5_12:
	.pragma "nounroll";
	ld.global.f32 	%f85, [%rd37];
	ld.global.f32 	%f86, [%rd38];
	mul.f32 	%f87, %f85, %f86;
	st.global.f32 	[%rd39], %f87;
	add.s64 	%rd39, %rd39, 4;
	add.s64 	%rd38, %rd38, 4;
	add.s64 	%rd37, %rd37, 4;
	add.s32 	%r22, %r22, 1;
	setp.ne.s32 	%p9, %r22, 0;
	@%p9 bra 	$L__BB5_12;
$L__BB5_13:
	ret;

}
	// .globl	_Z14calculate_lossPfPiS_ii
.visible .entry _Z14calculate_lossPfPiS_ii(
	.param .u64 .ptr .align 1 _Z14calculate_lossPfPiS_ii_param_0,
	.param .u64 .ptr .align 1 _Z14calculate_lossPfPiS_ii_param_1,
	.param .u64 .ptr .align 1 _Z14calculate_lossPfPiS_ii_param_2,
	.param .u32 _Z14calculate_lossPfPiS_ii_param_3,
	.param .u32 _Z14calculate_lossPfPiS_ii_param_4
)
{
	.reg .pred 	%p<29>;
	.reg .b32 	%r<76>;
	.reg .b32 	%f<169>;
	.reg .b64 	%rd<31>;

	ld.param.u64 	%rd8, [_Z14calculate_lossPfPiS_ii_param_0];
	ld.param.u64 	%rd9, [_Z14calculate_lossPfPiS_ii_param_1];
	ld.param.u64 	%rd7, [_Z14calculate_lossPfPiS_ii_param_2];
	ld.param.u32 	%r17, [_Z14calculate_lossPfPiS_ii_param_3];
	ld.param.u32 	%r18, [_Z14calculate_lossPfPiS_ii_param_4];
	cvta.to.global.u64 	%rd1, %rd8;
	cvta.to.global.u64 	%rd2, %rd9;
	setp.lt.s32 	%p1, %r17, 1;
	@%p1 bra 	$L__BB6_9;
	cvta.to.global.u64 	%rd10, %rd7;
	mul.wide.s32 	%rd11, %r18, 4;
	add.s64 	%rd3, %rd10, %rd11;
	ld.global.f32 	%f167, [%rd3];
	and.b32  	%r1, %r17, 3;
	setp.lt.u32 	%p2, %r17, 4;
	mov.b32 	%r75, 0;
	@%p2 bra 	$L__BB6_4;
	and.b32  	%r75, %r17, 2147483644;
	neg.s32 	%r73, %r75;
	add.s64 	%rd30, %rd2, 8;
	mov.b32 	%r72, 30;
	mov.b32 	%r71, 20;
	mov.b32 	%r70, 10;
	mov.b32 	%r69, 0;
$L__BB6_3:
	.pragma "nounroll";
	ld.global.u32 	%r24, [%rd30+-8];
	add.s32 	%r25, %r24, %r69;
	mul.wide.s32 	%rd12, %r25, 4;
	add.s64 	%rd13, %rd1, %rd12;
	ld.global.f32 	%f7, [%rd13];
	setp.lt.f32 	%p3, %f7, 0f00800000;
	mul.f32 	%f8, %f7, 0f4B000000;
	selp.f32 	%f9, %f8, %f7, %p3;
	selp.f32 	%f10, 0fC1B80000, 0f00000000, %p3;
	mov.b32 	%r26, %f9;
	add.s32 	%r27, %r26, -1059760811;
	and.b32  	%r28, %r27, -8388608;
	sub.s32 	%r29, %r26, %r28;
	mov.b32 	%f11, %r29;
	cvt.rn.f32.s32 	%f12, %r28;
	fma.rn.f32 	%f13, %f12, 0f34000000, %f10;
	add.f32 	%f14, %f11, 0fBF800000;
	fma.rn.f32 	%f15, %f14, 0fBE055027, 0f3E1039F6;
	fma.rn.f32 	%f16, %f15, %f14, 0fBDF8CDCC;
	fma.rn.f32 	%f17, %f16, %f14, 0f3E0F2955;
	fma.rn.f32 	%f18, %f17, %f14, 0fBE2AD8B9;
	fma.rn.f32 	%f19, %f18, %f14, 0f3E4CED0B;
	fma.rn.f32 	%f20, %f19, %f14, 0fBE7FFF22;
	fma.rn.f32 	%f21, %f20, %f14, 0f3EAAAA78;
	fma.rn.f32 	%f22, %f21, %f14, 0fBF000000;
	mul.f32 	%f23, %f14, %f22;
	fma.rn.f32 	%f24, %f23, %f14, %f14;
	fma.rn.f32 	%f25, %f13, 0f3F317218, %f24;
	setp.gt.u32 	%p4, %r26, 2139095039;
	fma.rn.f32 	%f26, %f9, 0f7F800000, 0f7F800000;
	selp.f32 	%f27, %f26, %f25, %p4;
	setp.eq.f32 	%p5, %f9, 0f00000000;
	selp.f32 	%f28, 0fFF800000, %f27, %p5;
	sub.f32 	%f29, %f167, %f28;
	st.global.f32 	[%rd3], %f29;
	ld.global.u32 	%r30, [%rd30+-4];
	add.s32 	%r31, %r30, %r70;
	mul.wide.s32 	%rd14, %r31, 4;
	add.s64 	%rd15, %rd1, %rd14;
	ld.global.f32 	%f30, [%rd15];
	setp.lt.f32 	%p6, %f30, 0f00800000;
	mul.f32 	%f31, %f30, 0f4B000000;
	selp.f32 	%f32, %f31, %f30, %p6;
	selp.f32 	%f33, 0fC1B80000, 0f00000000, %p6;
	mov.b32 	%r32, %f32;
	add.s32 	%r33, %r32, -1059760811;
	and.b32  	%r34, %r33, -8388608;
	sub.s32 	%r35, %r32, %r34;
	mov.b32 	%f34, %r35;
	cvt.rn.f32.s32 	%f35, %r34;
	fma.rn.f32 	%f36, %f35, 0f34000000, %f33;
	add.f32 	%f37, %f34, 0fBF800000;
	fma.rn.f32 	%f38, %f37, 0fBE055027, 0f3E1039F6;
	fma.rn.f32 	%f39, %f38, %f37, 0fBDF8CDCC;
	fma.rn.f32 	%f40, %f39, %f37, 0f3E0F2955;
	fma.rn.f32 	%f41, %f40, %f37, 0fBE2AD8B9;
	fma.rn.f32 	%f42, %f41, %f37, 0f3E4CED0B;
	fma.rn.f32 	%f43, %f42, %f37, 0fBE7FFF22;
	fma.rn.f32 	%f44, %f43, %f37, 0f3EAAAA78;
	fma.rn.f32 	%f45, %f44, %f37, 0fBF000000;
	mul.f32 	%f46, %f37, %f45;
	fma.rn.f32 	%f47, %f46, %f37, %f37;
	fma.rn.f32 	%f48, %f36, 0f3F317218, %f47;
	setp.gt.u32 	%p7, %r32, 2139095039;
	fma.rn.f32 	%f49, %f32, 0f7F800000, 0f7F800000;
	selp.f32 	%f50, %f49, %f48, %p7;
	setp.eq.f32 	%p8, %f32, 0f00000000;
	selp.f32 	%f51, 0fFF800000, %f50, %p8;
	sub.f32 	%f52, %f29, %f51;
	st.global.f32 	[%rd3], %f52;
	ld.global.u32 	%r36, [%rd30];
	add.s32 	%r37, %r36, %r71;
	mul.wide.s32 	%rd16, %r37, 4;
	add.s64 	%rd17, %rd1, %rd16;
	ld.global.f32 	%f53, [%rd17];
	setp.lt.f32 	%p9, %f53, 0f00800000;
	mul.f32 	%f54, %f53, 0f4B000000;
	selp.f32 	%f55, %f54, %f53, %p9;
	selp.f32 	%f56, 0fC1B80000, 0f00000000, %p9;
	mov.b32 	%r38, %f55;
	add.s32 	%r39, %r38, -1059760811;
	and.b32  	%r40, %r39, -8388608;
	sub.s32 	%r41, %r38, %r40;
	mov.b32 	%f57, %r41;
	cvt.rn.f32.s32 	%f58, %r40;
	fma.rn.f32 	%f59, %f58, 0f34000000, %f56;
	add.f32 	%f60, %f57, 0fBF800000;
	fma.rn.f32 	%f61, %f60, 0fBE055027, 0f3E1039F6;
	fma.rn.f32 	%f62, %f61, %f60, 0fBDF8CDCC;
	fma.rn.f32 	%f63, %f62, %f60, 0f3E0F2955;
	fma.rn.f32 	%f64, %f63, %f60, 0fBE2AD8B9;
	fma.rn.f32 	%f65, %f64, %f60, 0f3E4CED0B;
	fma.rn.f32 	%f66, %f65, %f60, 0fBE7FFF22;
	fma.rn.f32 	%f67, %f66, %f60, 0f3EAAAA78;
	fma.rn.f32 	%f68, %f67, %f60, 0fBF000000;
	mul.f32 	%f69, %f60, %f68;
	fma.rn.f32 	%f70, %f69, %f60, %f60;
	fma.rn.f32 	%f71, %f59, 0f3F317218, %f70;
	setp.gt.u32 	%p10, %r38, 2139095039;
	fma.rn.f32 	%f72, %f55, 0f7F800000, 0f7F800000;
	selp.f32 	%f73, %f72, %f71, %p10;
	setp.eq.f32 	%p11, %f55, 0f00000000;
	selp.f32 	%f74, 0fFF800000, %f73, %p11;
	sub.f32 	%f75, %f52, %f74;
	st.global.f32 	[%rd3], %f75;
	ld.global.u32 	%r42, [%rd30+4];
	add.s32 	%r43, %r42, %r72;
	mul.wide.s32 	%rd18, %r43, 4;
	add.s64 	%rd19, %rd1, %rd18;
	ld.global.f32 	%f76, [%rd19];
	setp.lt.f32 	%p12, %f76, 0f00800000;
	mul.f32 	%f77, %f76, 0f4B000000;
	selp.f32 	%f78, %f77, %f76, %p12;
	selp.f32 	%f79, 0fC1B80000, 0f00000000, %p12;
	mov.b32 	%r44, %f78;
	add.s32 	%r45, %r44, -1059760811;
	and.b32  	%r46, %r45, -8388608;
	sub.s32 	%r47, %r44, %r46;
	mov.b32 	%f80, %r47;
	cvt.rn.f32.s32 	%f81, %r46;
	fma.rn.f32 	%f82, %f81, 0f34000000, %f79;
	add.f32 	%f83, %f80, 0fBF800000;
	fma.rn.f32 	%f84, %f83, 0fBE055027, 0f3E1039F6;
	fma.rn.f32 	%f85, %f84, %f83, 0fBDF8CDCC;
	fma.rn.f32 	%f86, %f85, %f83, 0f3E0F2955;
	fma.rn.f32 	%f87, %f86, %f83, 0fBE2AD8B9;
	fma.rn.f32 	%f88, %f87, %f83, 0f3E4CED0B;
	fma.rn.f32 	%f89, %f88, %f83, 0fBE7FFF22;
	fma.rn.f32 	%f90, %f89, %f83, 0f3EAAAA78;
	fma.rn.f32 	%f91, %f90, %f83, 0fBF000000;
	mul.f32 	%f92, %f83, %f91;
	fma.rn.f32 	%f93, %f92, %f83, %f83;
	fma.rn.f32 	%f94, %f82, 0f3F317218, %f93;
	setp.gt.u32 	%p13, %r44, 2139095039;
	fma.rn.f32 	%f95, %f78, 0f7F800000, 0f7F800000;
	selp.f32 	%f96, %f95, %f94, %p13;
	setp.eq.f32 	%p14, %f78, 0f00000000;
	selp.f32 	%f97, 0fFF800000, %f96, %p14;
	sub.f32 	%f167, %f75, %f97;
	st.global.f32 	[%rd3], %f167;
	add.s32 	%r73, %r73, 4;
	add.s32 	%r72, %r72, 40;
	add.s32 	%r71, %r71, 40;
	add.s32 	%r70, %r70, 40;
	add.s32 	%r69, %r69, 40;
	add.s64 	%rd30, %rd30, 16;
	setp.ne.s32 	%p15, %r73, 0;
	@%p15 bra 	$L__BB6_3;
$L__BB6_4:
	setp.eq.s32 	%p16, %r1, 0;
	@%p16 bra 	$L__BB6_9;
	setp.eq.s32 	%p17, %r1, 1;
	@%p17 bra 	$L__BB6_7;
	mul.wide.u32 	%rd20, %r75, 4;
	add.s64 	%rd21, %rd2, %rd20;
	ld.global.u32 	%r48, [%rd21];
	mul.lo.s32 	%r49, %r75, 10;
	add.s32 	%r50, %r48, %r49;
	mul.wide.s32 	%rd22, %r50, 4;
	add.s64 	%rd23, %rd1, %rd22;
	ld.global.f32 	%f98, [%rd23];
	setp.lt.f32 	%p18, %f98, 0f00800000;
	mul.f32 	%f99, %f98, 0f4B000000;
	selp.f32 	%f100, %f99, %f98, %p18;
	selp.f32 	%f101, 0fC1B80000, 0f00000000, %p18;
	mov.b32 	%r51, %f100;
	add.s32 	%r52, %r51, -1059760811;
	and.b32  	%r53, %r52, -8388608;
	sub.s32 	%r54, %r51, %r53;
	mov.b32 	%f102, %r54;
	cvt.rn.f32.s32 	%f103, %r53;
	fma.rn.f32 	%f104, %f103, 0f34000000, %f101;
	add.f32 	%f105, %f102, 0fBF800000;
	fma.rn.f32 	%f106, %f105, 0fBE055027, 0f3E1039F6;
	fma.rn.f32 	%f107, %f106, %f105, 0fBDF8CDCC;
	fma.rn.f32 	%f108, %f107, %f105, 0f3E0F2955;
	fma.rn.f32 	%f109, %f108, %f105, 0fBE2AD8B9;
	fma.rn.f32 	%f110, %f109, %f105, 0f3E4CED0B;
	fma.rn.f32 	%f111, %f110, %f105, 0fBE7FFF22;
	fma.rn.f32 	%f112, %f111, %f105, 0f3EAAAA78;
	fma.rn.f32 	%f113, %f112, %f105, 0fBF000000;
	mul.f32 	%f114, %f105, %f113;
	fma.rn.f32 	%f115, %f114, %f105, %f105;
	fma.rn.f32 	%f116, %f104, 0f3F317218, %f115;
	setp.gt.u32 	%p19, %r51, 2139095039;
	fma.rn.f32 	%f117, %f100, 0f7F800000, 0f7F800000;
	selp.f32 	%f118, %f117, %f116, %p19;
	setp.eq.f32 	%p20, %f100, 0f00000000;
	selp.f32 	%f119, 0fFF800000, %f118, %p20;
	sub.f32 	%f120, %f167, %f119;
	st.global.f32 	[%rd3], %f120;
	ld.global.u32 	%r55, [%rd21+4];
	add.s32 	%r56, %r49, %r55;
	add.s32 	%r57, %r56, 10;
	mul.wide.s32 	%rd24, %r57, 4;
	add.s64 	%rd25, %rd1, %rd24;
	ld.global.f32 	%f121, [%rd25];
	setp.lt.f32 	%p21, %f121, 0f00800000;
	mul.f32 	%f122, %f121, 0f4B000000;
	selp.f32 	%f123, %f122, %f121, %p21;
	selp.f32 	%f124, 0fC1B80000, 0f00000000, %p21;
	mov.b32 	%r58, %f123;
	add.s32 	%r59, %r58, -1059760811;
	and.b32  	%r60, %r59, -8388608;
	sub.s32 	%r61, %r58, %r60;
	mov.b32 	%f125, %r61;
	cvt.rn.f32.s32 	%f126, %r60;
	fma.rn.f32 	%f127, %f126, 0f34000000, %f124;
	add.f32 	%f128, %f125, 0fBF800000;
	fma.rn.f32 	%f129, %f128, 0fBE055027, 0f3E1039F6;
	fma.rn.f32 	%f130, %f129, %f128, 0fBDF8CDCC;
	fma.rn.f32 	%f131, %f130, %f128, 0f3E0F2955;
	fma.rn.f32 	%f132, %f131, %f128, 0fBE2AD8B9;
	fma.rn.f32 	%f133, %f132, %f128, 0f3E4CED0B;
	fma.rn.f32 	%f134, %f133, %f128, 0fBE7FFF22;
	fma.rn.f32 	%f135, %f134, %f128, 0f3EAAAA78;
	fma.rn.f32 	%f136, %f135, %f128, 0fBF000000;
	mul.f32 	%f137, %f128, %f136;
	fma.rn.f32 	%f138, %f137, %f128, %f128;
	fma.rn.f32 	%f139, %f127, 0f3F317218, %f138;
	setp.gt.u32 	%p22, %r58, 2139095039;
	fma.rn.f32 	%f140, %f123, 0f7F800000, 0f7F800000;
	selp.f32 	%f141, %f140, %f139, %p22;
	setp.eq.f32 	%p23, %f123, 0f00000000;
	selp.f32 	%f142, 0fFF800000, %f141, %p23;
	sub.f32 	%f167, %f120, %f142;
	st.global.f32 	[%rd3], %f167;
	add.s32 	%r75, %r75, 2;
$L__BB6_7:
	and.b32  	%r62, %r17, 1;
	setp.eq.b32 	%p24, %r62, 1;
	not.pred 	%p25, %p24;
	@%p25 bra 	$L__BB6_9;
	mul.wide.u32 	%rd26, %r75, 4;
	add.s64 	%rd27, %rd2, %rd26;
	ld.global.u32 	%r63, [%rd27];
	mad.lo.s32 	%r64, %r75, 10, %r63;
	mul.wide.s32 	%rd28, %r64, 4;
	add.s64 	%rd29, %rd1, %rd28;
	ld.global.f32 	%f143, [%rd29];
	setp.lt.f32 	%p26, %f143, 0f00800000;
	mul.f32 	%f144, %f143, 0f4B000000;
	selp.f32 	%f145, %f144, %f143, %p26;
	selp.f32 	%f146, 0fC1B80000, 0f00000000, %p26;
	mov.b32 	%r65, %f145;
	add.s32 	%r66, %r65, -1059760811;
	and.b32  	%r67, %r66, -8388608;
	sub.s32 	%r68, %r65, %r67;
	mov.b32 	%f147, %r68;
	cvt.rn.f32.s32 	%f148, %r67;
	fma.rn.f32 	%f149, %f148, 0f34000000, %f146;
	add.f32 	%f150, %f147, 0fBF800000;
	fma.rn.f32 	%f151, %f150, 0fBE055027, 0f3E1039F6;
	fma.rn.f32 	%f152, %f151, %f150, 0fBDF8CDCC;
	fma.rn.f32 	%f153, %f152, %f150, 0f3E0F2955;
	fma.rn.f32 	%f154, %f153, %f150, 0fBE2AD8B9;
	fma.rn.f32 	%f155, %f154, %f150, 0f3E4CED0B;
	fma.rn.f32 	%f156, %f155, %f150, 0fBE7FFF22;
	fma.rn.f32 	%f157, %f156, %f150, 0f3EAAAA78;
	fma.rn.f32 	%f158, %f157, %f150, 0fBF000000;
	mul.f32 	%f159, %f150, %f158;
	fma.rn.f32 	%f160, %f159, %f150, %f150;
	fma.rn.f32 	%f161, %f149, 0f3F317218, %f160;
	setp.gt.u32 	%p27, %r65, 2139095039;
	fma.rn.f32 	%f162, %f145, 0f7F800000, 0f7F800000;
	selp.f32 	%f163, %f162, %f161, %p27;
	setp.eq.f32 	%p28, %f145, 0f00000000;
	selp.f32 	%f164, 0fFF800000, %f163, %p28;
	sub.f32 	%f165, %f167, %f164;
	st.global.f32 	[%rd3], %f165;
$L__BB6_9:
	ret;

}
	// .globl	_Z9update_BuPfS_ii
.visible .entry _Z9update_BuPfS_ii(
	.param .u64 .ptr .align 1 _Z9update_BuPfS_ii_param_0,
	.param .u64 .ptr .align 1 _Z9update_BuPfS_ii_param_1,
	.param .u32 _Z9update_BuPfS_ii_param_2,
	.param .u32 _Z9update_BuPfS_ii_param_3
)
{
	.reg .pred 	%p<10>;
	.reg .b32 	%r<47>;
	.reg .b32 	%f<46>;
	.reg .b64 	%rd<45>;

	ld.param.u64 	%rd6, [_Z9update_BuPfS_ii_param_0];
	ld.param.u64 	%rd7, [_Z9update_BuPfS_ii_param_1];
	ld.param.u32 	%r12, [_Z9update_BuPfS_ii_param_2];
	ld.param.u32 	%r13, [_Z9update_BuPfS_ii_param_3];
	cvta.to.global.u64 	%rd1, %rd6;
	cvta.to.global.u64 	%rd2, %rd7;
	mul.lo.s32 	%r1, %r13, %r12;
	setp.lt.s32 	%p1, %r1, 1;
	@%p1 bra 	$L__BB7_12;
	and.b32  	%r2, %r1, 7;
	setp.lt.u32 	%p2, %r1, 8;
	mov.b32 	%r45, 0;
	@%p2 bra 	$L__BB7_4;
	and.b32  	%r45, %r1, 2147483640;
	add.s64 	%rd44, %rd2, 16;
	mov.b32 	%r43, 0;
$L__BB7_3:
	.pragma "nounroll";
	rem.s32 	%r16, %r43, %r12;
	ld.global.f32 	%f1, [%rd44+-16];
	mul.wide.u32 	%rd8, %r16, 4;
	add.s64 	%rd9, %rd1, %rd8;
	ld.global.f32 	%f2, [%rd9];
	add.f32 	%f3, %f1, %f2;
	st.global.f32 	[%rd9], %f3;
	add.s32 	%r17, %r43, 1;
	rem.s32 	%r18, %r17, %r12;
	ld.global.f32 	%f4, [%rd44+-12];
	mul.wide.u32 	%rd10, %r18, 4;
	add.s64 	%rd11, %rd1, %rd10;
	ld.global.f32 	%f5, [%rd11];
	add.f32 	%f6, %f4, %f5;
	st.global.f32 	[%rd11], %f6;
	add.s32 	%r19, %r43, 2;
	rem.s32 	%r20, %r19, %r12;
	ld.global.f32 	%f7, [%rd44+-8];
	mul.wide.u32 	%rd12, %r20, 4;
	add.s64 	%rd13, %rd1, %rd12;
	ld.global.f32 	%f8, [%rd13];
	add.f32 	%f9, %f7, %f8;
	st.global.f32 	[%rd13], %f9;
	add.s32 	%r21, %r43, 3;
	rem.s32 	%r22, %r21, %r12;
	ld.global.f32 	%f10, [%rd44+-4];
	mul.wide.u32 	%rd14, %r22, 4;
	add.s64 	%rd15, %rd1, %rd14;
	ld.global.f32 	%f11, [%rd15];
	add.f32 	%f12, %f10, %f11;
	st.global.f32 	[%rd15], %f12;
	add.s32 	%r23, %r43, 4;
	rem.s32 	%r24, %r23, %r12;
	ld.global.f32 	%f13, [%rd44];
	mul.wide.u32 	%rd16, %r24, 4;
	add.s64 	%rd17, %rd1, %rd16;
	ld.global.f32 	%f14, [%rd17];
	add.f32 	%f15, %f13, %f14;
	st.global.f32 	[%rd17], %f15;
	add.s32 	%r25, %r43, 5;
	rem.s32 	%r26, %r25, %r12;
	ld.global.f32 	%f16, [%rd44+4];
	mul.wide.u32 	%rd18, %r26, 4;
	add.s64 	%rd19, %rd1, %rd18;
	ld.global.f32 	%f17, [%rd19];
	add.f32 	%f18, %f16, %f17;
	st.global.f32 	[%rd19], %f18;
	add.s32 	%r27, %r43, 6;
	rem.s32 	%r28, %r27, %r12;
	ld.global.f32 	%f19, [%rd44+8];
	mul.wide.u32 	%rd20, %r28, 4;
	add.s64 	%rd21, %rd1, %rd20;
	ld.global.f32 	%f20, [%rd21];
	add.f32 	%f21, %f19, %f20;
	st.global.f32 	[%rd21], %f21;
	add.s32 	%r29, %r43, 7;
	rem.s32 	%r30, %r29, %r12;
	ld.global.f32 	%f22, [%rd44+12];
	mul.wide.u32 	%rd22, %r30, 4;
	add.s64 	%rd23, %rd1, %rd22;
	ld.global.f32 	%f23, [%rd23];
	add.f32 	%f24, %f22, %f23;
	st.global.f32 	[%rd23], %f24;
	add.s64 	%rd44, %rd44, 32;
	add.s32 	%r43, %r43, 8;
	setp.ne.s32 	%p3, %r43, %r45;
	@%p3 bra 	$L__BB7_3;
$L__BB7_4:
	setp.eq.s32 	%p4, %r2, 0;
	@%p4 bra 	$L__BB7_12;
	and.b32  	%r7, %r1, 3;
	setp.lt.u32 	%p5, %r2, 4;
	@%p5 bra 	$L__BB7_7;
	rem.s32 	%r31, %r45, %r12;
	mul.wide.u32 	%rd24, %r45, 4;
	add.s64 	%rd25, %rd2, %rd24;
	ld.global.f32 	%f25, [%rd25];
	mul.wide.u32 	%rd26, %r31, 4;
	add.s64 	%rd27, %rd1, %rd26;
	ld.global.f32 	%f26, [%rd27];
	add.f32 	%f27, %f25, %f26;
	st.global.f32 	[%rd27], %f27;
	add.s32 	%r32, %r45, 1;
	rem.s32 	%r33, %r32, %r12;
	ld.global.f32 	%f28, [%rd25+4];
	mul.wide.u32 	%rd28, %r33, 4;
	add.s64 	%rd29, %rd1, %rd28;
	ld.global.f32 	%f29, [%rd29];
	add.f32 	%f30, %f28, %f29;
	st.global.f32 	[%rd29], %f30;
	add.s32 	%r34, %r45, 2;
	rem.s32 	%r35, %r34, %r12;
	ld.global.f32 	%f31, [%rd25+8];
	mul.wide.u32 	%rd30, %r35, 4;
	add.s64 	%rd31, %rd1, %rd30;
	ld.global.f32 	%f32, [%rd31];
	add.f32 	%f33, %f31, %f32;
	st.global.f32 	[%rd31], %f33;
	add.s32 	%r36, %r45, 3;
	rem.s32 	%r37, %r36, %r12;
	ld.global.f32 	%f34, [%rd25+12];
	mul.wide.u32 	%rd32, %r37, 4;
	add.s64 	%rd33, %rd1, %rd32;
	ld.global.f32 	%f35, [%rd33];
	add.f32 	%f36, %f34, %f35;
	st.global.f32 	[%rd33], %f36;
	add.s32 	%r45, %r45, 4;
$L__BB7_7:
	setp.eq.s32 	%p6, %r7, 0;
	@%p6 bra 	$L__BB7_12;
	setp.eq.s32 	%p7, %r7, 1;
	@%p7 bra 	$L__BB7_10;
	rem.s32 	%r38, %r45, %r12;
	mul.wide.u32 	%rd34, %r45, 4;
	add.s64 	%rd35, %rd2, %rd34;
	ld.global.f32 	%f37, [%rd35];
	mul.wide.u32 	%rd36, %r38, 4;
	add.s64 	%rd37, %rd1, %rd36;
	ld.global.f32 	%f38, [%rd37];
	add.f32 	%f39, %f37, %f38;
	st.global.f32 	[%rd37], %f39;
	add.s32 	%r39, %r45, 1;
	rem.s32 	%r40, %r39, %r12;
	ld.global.f32 	%f40, [%rd35+4];
	mul.wide.u32 	%rd38, %r40, 4;
	add.s64 	%rd39, %rd1, %rd38;
	ld.global.f32 	%f41, [%rd39];
	add.f32 	%f42, %f40, %f41;
	st.global.f32 	[%rd39], %f42;
	add.s32 	%r45, %r45, 2;
$L__BB7_10:
	and.b32  	%r41, %r1, 1;
	setp.eq.b32 	%p8, %r41, 1;
	not.pred 	%p9, %p8;
	@%p9 bra 	$L__BB7_12;
	rem.s32 	%r42, %r45, %r12;
	mul.wide.u32 	%rd40, %r45, 4;
	add.s64 	%rd41, %rd2, %rd40;
	ld.global.f32 	%f43, [%rd41];
	mul.wide.u32 	%rd42, %r42, 4;
	add.s64 	%rd43, %rd1, %rd42;
	ld.global.f32 	%f44, [%rd43];
	add.f32 	%f45, %f43, %f44;
	st.global.f32 	[%rd43], %f45;
$L__BB7_12:
	ret;

}
	// .globl	_Z7hand_mmPfS_S_iiiff
.visible .entry _Z7hand_mmPfS_S_iiiff(
	.param .u64 .ptr .align 1 _Z7hand_mmPfS_S_iiiff_param_0,
	.param .u64 .ptr .align 1 _Z7hand_mmPfS_S_iiiff_param_1,
	.param .u64 .ptr .align 1 _Z7hand_mmPfS_S_iiiff_param_2,
	.param .u32 _Z7hand_mmPfS_S_iiiff_param_3,
	.param .u32 _Z7hand_mmPfS_S_iiiff_param_4,
	.param .u32 _Z7hand_mmPfS_S_iiiff_param_5,
	.param .f32 _Z7hand_mmPfS_S_iiiff_param_6,
	.param .f32 _Z7hand_mmPfS_S_iiiff_param_7
)
{
	.reg .pred 	%p<13>;
	.reg .b32 	%r<46>;
	.reg .b32 	%f<73>;
	.reg .b64 	%rd<40>;

	ld.param.u64 	%rd5, [_Z7hand_mmPfS_S_iiiff_param_0];
	ld.param.u64 	%rd6, [_Z7hand_mmPfS_S_iiiff_param_1];
	ld.param.u64 	%rd4, [_Z7hand_mmPfS_S_iiiff_param_2];
	ld.param.u32 	%r22, [_Z7hand_mmPfS_S_iiiff_param_3];
	ld.param.u32 	%r23, [_Z7hand_mmPfS_S_iiiff_param_4];
	ld.param.u32 	%r21, [_Z7hand_mmPfS_S_iiiff_param_5];
	ld.param.f32 	%f13, [_Z7hand_mmPfS_S_iiiff_param_6];
	ld.param.f32 	%f14, [_Z7hand_mmPfS_S_iiiff_param_7];
	cvta.to.global.u64 	%rd1, %rd6;
	cvta.to.global.u64 	%rd2, %rd5;
	mov.u32 	%r24, %ctaid.x;
	mov.u32 	%r25, %ntid.x;
	mov.u32 	%r26, %tid.x;
	mad.lo.s32 	%r1, %r24, %r25, %r26;
	mov.u32 	%r27, %ctaid.y;
	mov.u32 	%r28, %ntid.y;
	mov.u32 	%r29, %tid.y;
	mad.lo.s32 	%r30, %r27, %r28, %r29;
	setp.ge.s32 	%p1, %r1, %r22;
	setp.ge.s32 	%p2, %r30, %r23;
	or.pred  	%p3, %p1, %p2;
	@%p3 bra 	$L__BB8_14;
	setp.lt.s32 	%p4, %r21, 1;
	mov.f32 	%f72, 0f00000000;
	@%p4 bra 	$L__BB8_13;
	mul.lo.s32 	%r3, %r21, %r1;
	and.b32  	%r4, %r21, 7;
	setp.lt.u32 	%p5, %r21, 8;
	mov.f32 	%f72, 0f00000000;
	mov.b32 	%r44, 0;
	@%p5 bra 	$L__BB8_5;
	and.b32  	%r44, %r21, 2147483640;
	neg.s32 	%r42, %r44;
	shl.b32 	%r7, %r23, 3;
	add.s64 	%rd3, %rd2, 16;
	mov.f32 	%f72, 0f00000000;
	mul.wide.s32 	%rd11, %r23, 4;
	mov.u32 	%r40, %r3;
	mov.u32 	%r41, %r30;
$L__BB8_4:
	.pragma "nounroll";
	mul.wide.s32 	%rd7, %r40, 4;
	add.s64 	%rd8, %rd3, %rd7;
	ld.global.f32 	%f19, [%rd8+-16];
	mul.wide.s32 	%rd9, %r41, 4;
	add.s64 	%rd10, %rd1, %rd9;
	ld.global.f32 	%f20, [%rd10];
	fma.rn.f32 	%f21, %f19, %f20, %f72;
	ld.global.f32 	%f22, [%rd8+-12];
	add.s64 	%rd12, %rd10, %rd11;
	ld.global.f32 	%f23, [%rd12];
	fma.rn.f32 	%f24, %f22, %f23, %f21;
	ld.global.f32 	%f25, [%rd8+-8];
	add.s64 	%rd13, %rd12, %rd11;
	ld.global.f32 	%f26, [%rd13];
	fma.rn.f32 	%f27, %f25, %f26, %f24;
	ld.global.f32 	%f28, [%rd8+-4];
	add.s64 	%rd14, %rd13, %rd11;
	ld.global.f32 	%f29, [%rd14];
	fma.rn.f32 	%f30, %f28, %f29, %f27;
	ld.global.f32 	%f31, [%rd8];
	add.s64 	%rd15, %rd14, %rd11;
	ld.global.f32 	%f32, [%rd15];
	fma.rn.f32 	%f33, %f31, %f32, %f30;
	ld.global.f32 	%f34, [%rd8+4];
	add.s64 	%rd16, %rd15, %rd11;
	ld.global.f32 	%f35, [%rd16];
	fma.rn.f32 	%f36, %f34, %f35, %f33;
	ld.global.f32 	%f37, [%rd8+8];
	add.s64 	%rd17, %rd16, %rd11;
	ld.global.f32 	%f38, [%rd17];
	fma.rn.f32 	%f39, %f37, %f38, %f36;
	ld.global.f32 	%f40, [%rd8+12];
	add.s64 	%rd18, %rd17, %rd11;
	ld.global.f32 	%f41, [%rd18];
	fma.rn.f32 	%f72, %f40, %f41, %f39;
	add.s32 	%r42, %r42, 8;
	add.s32 	%r41, %r41, %r7;
	add.s32 	%r40, %r40, 8;
	setp.ne.s32 	%p6, %r42, 0;
	@%p6 bra 	$L__BB8_4;
$L__BB8_5:
	setp.eq.s32 	%p7, %r4, 0;
	@%p7 bra 	$L__BB8_13;
	and.b32  	%r15, %r21, 3;
	setp.lt.u32 	%p8, %r4, 4;
	@%p8 bra 	$L__BB8_8;
	add.s32 	%r32, %r44, %r3;
	mul.wide.s32 	%rd19, %r32, 4;
	add.s64 	%rd20, %rd2, %rd19;
	ld.global.f32 	%f43, [%rd20];
	mad.lo.s32 	%r33, %r44, %r23, %r30;
	mul.wide.s32 	%rd21, %r33, 4;
	add.s64 	%rd22, %rd1, %rd21;
	ld.global.f32 	%f44, [%rd22];
	fma.rn.f32 	%f45, %f43, %f44, %f72;
	ld.global.f32 	%f46, [%rd20+4];
	mul.wide.s32 	%rd23, %r23, 4;
	add.s64 	%rd24, %rd22, %rd23;
	ld.global.f32 	%f47, [%rd24];
	fma.rn.f32 	%f48, %f46, %f47, %f45;
	ld.global.f32 	%f49, [%rd20+8];
	add.s64 	%rd25, %rd24, %rd23;
	ld.global.f32 	%f50, [%rd25];
	fma.rn.f32 	%f51, %f49, %f50, %f48;
	ld.global.f32 	%f52, [%rd20+12];
	add.s64 	%rd26, %rd25, %rd23;
	ld.global.f32 	%f53, [%rd26];
	fma.rn.f32 	%f72, %f52, %f53, %f51;
	add.s32 	%r44, %r44, 4;
$L__BB8_8:
	setp.eq.s32 	%p9, %r15, 0;
	@%p9 bra 	$L__BB8_13;
	setp.eq.s32 	%p10, %r15, 1;
	@%p10 bra 	$L__BB8_11;
	add.s32 	%r34, %r44, %r3;
	mul.wide.s32 	%rd27, %r34, 4;
	add.s64 	%rd28, %rd2, %rd27;
	ld.global.f32 	%f55, [%rd28];
	mad.lo.s32 	%r35, %r44, %r23, %r30;
	mul.wide.s32 	%rd29, %r35, 4;
	add.s64 	%rd30, %rd1, %rd29;
	ld.global.f32 	%f56, [%rd30];
	fma.rn.f32 	%f57, %f55, %f56, %f72;
	ld.global.f32 	%f58, [%rd28+4];
	mul.wide.s32 	%rd31, %r23, 4;
	add.s64 	%rd32, %rd30, %rd31;
	ld.global.f32 	%f59, [%rd32];
	fma.rn.f32 	%f72, %f58, %f59, %f57;
	add.s32 	%r44, %r44, 2;
$L__BB8_11:
	and.b32  	%r36, %r21, 1;
	setp.eq.b32 	%p11, %r36, 1;
	not.pred 	%p12, %p11;
	@%p12 bra 	$L__BB8_13;
	add.s32 	%r37, %r44, %r3;
	mul.wide.s32 	%rd33, %r37, 4;
	add.s64 	%rd34, %rd2, %rd33;
	ld.global.f32 	%f60, [%rd34];
	mad.lo.s32 	%r38, %r44, %r23, %r30;
	mul.wide.s32 	%rd35, %r38, 4;
	add.s64 	%rd36, %rd1, %rd35;
	ld.global.f32 	%f61, [%rd36];
	fma.rn.f32 	%f72, %f60, %f61, %f72;
$L__BB8_13:
	mad.lo.s32 	%r39, %r23, %r1, %r30;
	cvta.to.global.u64 	%rd37, %rd4;
	mul.wide.s32 	%rd38, %r39, 4;
	add.s64 	%rd39, %rd37, %rd38;
	ld.global.f32 	%f62, [%rd39];
	mul.f32 	%f63, %f14, %f62;
	fma.rn.f32 	%f64, %f13, %f72, %f63;
	st.global.f32 	[%rd39], %f64;
$L__BB8_14:
	ret;

}
	// .globl	_Z5transPfii
.visible .entry _Z5transPfii(
	.param .u64 .ptr .align 1 _Z5transPfii_param_0,
	.param .u32 _Z5transPfii_param_1,
	.param .u32 _Z5transPfii_param_2
)
{
	.reg .pred 	%p<12>;
	.reg .b16 	%rs<17>;
	.reg .b32 	%r<104>;
	.reg .b32 	%f<46>;
	.reg .b64 	%rd<41>;

	ld.param.u64 	%rd2, [_Z5transPfii_param_0];
	ld.param.u32 	%r45, [_Z5transPfii_param_1];
	ld.param.u32 	%r46, [_Z5transPfii_param_2];
	cvta.to.global.u64 	%rd1, %rd2;
	setp.lt.s32 	%p1, %r45, 1;
	@%p1 bra 	$L__BB9_16;
	cvt.u16.u32 	%rs1, %r46;
	shl.b32 	%r1, %r45, 3;
	mov.b32 	%r89, 0;
	mov.b16 	%rs15, 0;
	mov.u16 	%rs16, %rs15;
$L__BB9_2:
	mov.u32 	%r2, %r89;
	not.b32 	%r48, %r2;
	add.s32 	%r3, %r46, %r48;
	add.s32 	%r89, %r2, 1;
	setp.ge.s32 	%p2, %r89, %r46;
	@%p2 bra 	$L__BB9_15;
	mul.lo.s32 	%r5, %r2, %r46;
	sub.s32 	%r49, %r46, %r2;
	add.s32 	%r50, %r49, -2;
	setp.lt.u32 	%p3, %r50, 7;
	mov.u32 	%r102, %r89;
	@%p3 bra 	$L__BB9_7;
	and.b32  	%r51, %r3, -8;
	neg.s32 	%r99, %r51;
	add.s32 	%r52, %r2, 2;
	mad.lo.s32 	%r98, %r45, %r52, %r2;
	add.s32 	%r53, %r2, 3;
	mad.lo.s32 	%r97, %r45, %r53, %r2;
	add.s32 	%r54, %r2, 4;
	mad.lo.s32 	%r96, %r45, %r54, %r2;
	add.s32 	%r55, %r2, 5;
	mad.lo.s32 	%r95, %r45, %r55, %r2;
	add.s32 	%r56, %r2, 6;
	mad.lo.s32 	%r94, %r45, %r56, %r2;
	add.s32 	%r57, %r2, 7;
	mad.lo.s32 	%r93, %r45, %r57, %r2;
	add.s32 	%r58, %r2, 8;
	mad.lo.s32 	%r92, %r45, %r58, %r2;
	mad.lo.s32 	%r91, %r45, %r89, %r2;
	mad.lo.s32 	%r90, %r2, %r46, %r2;
	mov.u32 	%r100, %r2;
$L__BB9_5:
	.pragma "nounroll";
	add.s32 	%r59, %r90, 1;
	mul.wide.s32 	%rd3, %r59, 4;
	add.s64 	%rd4, %rd1, %rd3;
	ld.global.f32 	%f1, [%rd4];
	cvt.rzi.s32.f32 	%r60, %f1;
	mul.wide.u32 	%rd5, %r91, 4;
	add.s64 	%rd6, %rd1, %rd5;
	ld.global.f32 	%f2, [%rd6];
	st.global.f32 	[%rd4], %f2;
	cvt.rn.f32.s32 	%f3, %r60;
	st.global.f32 	[%rd6], %f3;
	ld.global.f32 	%f4, [%rd4+4];
	cvt.rzi.s32.f32 	%r61, %f4;
	mul.wide.u32 	%rd7, %r98, 4;
	add.s64 	%rd8, %rd1, %rd7;
	ld.global.f32 	%f5, [%rd8];
	st.global.f32 	[%rd4+4], %f5;
	cvt.rn.f32.s32 	%f6, %r61;
	st.global.f32 	[%rd8], %f6;
	ld.global.f32 	%f7, [%rd4+8];
	cvt.rzi.s32.f32 	%r62, %f7;
	mul.wide.u32 	%rd9, %r97, 4;
	add.s64 	%rd10, %rd1, %rd9;
	ld.global.f32 	%f8, [%rd10];
	st.global.f32 	[%rd4+8], %f8;
	cvt.rn.f32.s32 	%f9, %r62;
	st.global.f32 	[%rd10], %f9;
	ld.global.f32 	%f10, [%rd4+12];
	cvt.rzi.s32.f32 	%r63, %f10;
	mul.wide.u32 	%rd11, %r96, 4;
	add.s64 	%rd12, %rd1, %rd11;
	ld.global.f32 	%f11, [%rd12];
	st.global.f32 	[%rd4+12], %f11;
	cvt.rn.f32.s32 	%f12, %r63;
	st.global.f32 	[%rd12], %f12;
	ld.global.f32 	%f13, [%rd4+16];
	cvt.rzi.s32.f32 	%r64, %f13;
	mul.wide.u32 	%rd13, %r95, 4;
	add.s64 	%rd14, %rd1, %rd13;
	ld.global.f32 	%f14, [%rd14];
	st.global.f32 	[%rd4+16], %f14;
	cvt.rn.f32.s32 	%f15, %r64;
	st.global.f32 	[%rd14], %f15;
	ld.global.f32 	%f16, [%rd4+20];
	cvt.rzi.s32.f32 	%r65, %f16;
	mul.wide.u32 	%rd15, %r94, 4;
	add.s64 	%rd16, %rd1, %rd15;
	ld.global.f32 	%f17, [%rd16];
	st.global.f32 	[%rd4+20], %f17;
	cvt.rn.f32.s32 	%f18, %r65;
	st.global.f32 	[%rd16], %f18;
	ld.global.f32 	%f19, [%rd4+24];
	cvt.rzi.s32.f32 	%r66, %f19;
	mul.wide.u32 	%rd17, %r93, 4;
	add.s64 	%rd18, %rd1, %rd17;
	ld.global.f32 	%f20, [%rd18];
	st.global.f32 	[%rd4+24], %f20;
	cvt.rn.f32.s32 	%f21, %r66;
	st.global.f32 	[%rd18], %f21;
	ld.global.f32 	%f22, [%rd4+28];
	cvt.rzi.s32.f32 	%r67, %f22;
	mul.wide.u32 	%rd19, %r92, 4;
	add.s64 	%rd20, %rd1, %rd19;
	ld.global.f32 	%f23, [%rd20];
	st.global.f32 	[%rd4+28], %f23;
	cvt.rn.f32.s32 	%f24, %r67;
	st.global.f32 	[%rd20], %f24;
	add.s32 	%r100, %r100, 8;
	add.s32 	%r99, %r99, 8;
	add.s32 	%r98, %r98, %r1;
	add.s32 	%r97, %r97, %r1;
	add.s32 	%r96, %r96, %r1;
	add.s32 	%r95, %r95, %r1;
	add.s32 	%r94, %r94, %r1;
	add.s32 	%r93, %r93, %r1;
	add.s32 	%r92, %r92, %r1;
	add.s32 	%r91, %r91, %r1;
	add.s32 	%r90, %r90, 8;
	setp.ne.s32 	%p4, %r99, 0;
	@%p4 bra 	$L__BB9_5;
	add.s32 	%r102, %r100, 1;
$L__BB9_7:
	and.b32  	%r68, %r3, 7;
	setp.eq.s32 	%p5, %r68, 0;
	@%p5 bra 	$L__BB9_15;
	not.b16 	%rs9, %rs16;
	add.s16 	%rs11, %rs9, %rs1;
	cvt.u32.u16 	%r69, %rs11;
	and.b32  	%r40, %r69, 7;
	add.s32 	%r70, %r40, -1;
	setp.lt.u32 	%p6, %r70, 3;
	@%p6 bra 	$L__BB9_10;
	add.s32 	%r71, %r102, %r5;
	mul.wide.s32 	%rd21, %r71, 4;
	add.s64 	%rd22, %rd1, %rd21;
	ld.global.f32 	%f25, [%rd22];
	cvt.rzi.s32.f32 	%r72, %f25;
	mad.lo.s32 	%r73, %r102, %r45, %r2;
	mul.wide.u32 	%rd23, %r73, 4;
	add.s64 	%rd24, %rd1, %rd23;
	ld.global.f32 	%f26, [%rd24];
	st.global.f32 	[%rd22], %f26;
	cvt.rn.f32.s32 	%f27, %r72;
	st.global.f32 	[%rd24], %f27;
	ld.global.f32 	%f28, [%rd22+4];
	cvt.rzi.s32.f32 	%r74, %f28;
	add.s32 	%r75, %r73, %r45;
	mul.wide.u32 	%rd25, %r75, 4;
	add.s64 	%rd26, %rd1, %rd25;
	ld.global.f32 	%f29, [%rd26];
	st.global.f32 	[%rd22+4], %f29;
	cvt.rn.f32.s32 	%f30, %r74;
	st.global.f32 	[%rd26], %f30;
	ld.global.f32 	%f31, [%rd22+8];
	cvt.rzi.s32.f32 	%r76, %f31;
	add.s32 	%r77, %r75, %r45;
	mul.wide.u32 	%rd27, %r77, 4;
	add.s64 	%rd28, %rd1, %rd27;
	ld.global.f32 	%f32, [%rd28];
	st.global.f32 	[%rd22+8], %f32;
	cvt.rn.f32.s32 	%f33, %r76;
	st.global.f32 	[%rd28], %f33;
	ld.global.f32 	%f34, [%rd22+12];
	cvt.rzi.s32.f32 	%r78, %f34;
	add.s32 	%r79, %r77, %r45;
	mul.wide.u32 	%rd29, %r79, 4;
	add.s64 	%rd30, %rd1, %rd29;
	ld.global.f32 	%f35, [%rd30];
	st.global.f32 	[%rd22+12], %f35;
	cvt.rn.f32.s32 	%f36, %r78;
	st.global.f32 	[%rd30], %f36;
	add.s32 	%r102, %r102, 4;
$L__BB9_10:
	and.b32  	%r80, %r40, 3;
	setp.eq.s32 	%p7, %r80, 0;
	@%p7 bra 	$L__BB9_15;
	xor.b16  	%rs12, %rs15, 3;
	add.s16 	%rs4, %rs12, %rs1;
	and.b16  	%rs13, %rs4, 3;
	setp.eq.s16 	%p8, %rs13, 1;
	@%p8 bra 	$L__BB9_13;
	add.s32 	%r81, %r102, %r5;
	mul.wide.s32 	%rd31, %r81, 4;
	add.s64 	%rd32, %rd1, %rd31;
	ld.global.f32 	%f37, [%rd32];
	cvt.rzi.s32.f32 	%r82, %f37;
	mad.lo.s32 	%r83, %r102, %r45, %r2;
	mul.wide.u32 	%rd33, %r83, 4;
	add.s64 	%rd34, %rd1, %rd33;
	ld.global.f32 	%f38, [%rd34];
	st.global.f32 	[%rd32], %f38;
	cvt.rn.f32.s32 	%f39, %r82;
	st.global.f32 	[%rd34], %f39;
	ld.global.f32 	%f40, [%rd32+4];
	cvt.rzi.s32.f32 	%r84, %f40;
	add.s32 	%r85, %r83, %r45;
	mul.wide.u32 	%rd35, %r85, 4;
	add.s64 	%rd36, %rd1, %rd35;
	ld.global.f32 	%f41, [%rd36];
	st.global.f32 	[%rd32+4], %f41;
	cvt.rn.f32.s32 	%f42, %r84;
	st.global.f32 	[%rd36], %f42;
	add.s32 	%r102, %r102, 2;
$L__BB9_13:
	and.b16  	%rs14, %rs4, 1;
	setp.eq.b16 	%p9, %rs14, 1;
	not.pred 	%p10, %p9;
	@%p10 bra 	$L__BB9_15;
	add.s32 	%r86, %r102, %r5;
	mul.wide.s32 	%rd37, %r86, 4;
	add.s64 	%rd38, %rd1, %rd37;
	ld.global.f32 	%f43, [%rd38];
	cvt.rzi.s32.f32 	%r87, %f43;
	mad.lo.s32 	%r88, %r102, %r45, %r2;
	mul.wide.u32 	%rd39, %r88, 4;
	add.s64 	%rd40, %rd1, %rd39;
	ld.global.f32 	%f44, [%rd40];
	st.global.f32 	[%rd38], %f44;
	cvt.rn.f32.s32 	%f45, %r87;
	st.global.f32 	[%rd40], %f45;
$L__BB9_15:
	setp.ne.s32 	%p11, %r89, %r45;
	add.s16 	%rs16, %rs16, 1;
	add.s16 	%rs15, %rs15, 1;
	@%p11 bra 	$L__BB9_2;
$L__BB9_16:
	ret;

}
.func  (.param .b64 func_retval0) __internal_accurate_pow(
	.param .b64 __internal_accurate_pow_param_0
)
{
	.reg .pred 	%p<8>;
	.reg .b32 	%r<46>;
	.reg .b32 	%f<3>;
	.reg .b64 	%fd<109>;

	ld.param.f64 	%fd10, [__internal_accurate_pow_param_0];
	mov.f64 	%fd11, 0d4005BF0995AAF790;
	{
	.reg .b32 %temp; 
	mov.b64 	{%temp, %r8}, %fd11;
	}
	{
	.reg .b32 %temp; 
	mov.b64 	{%r9, %temp}, %fd11;
	}
	shr.u32 	%r10, %r8, 20;
	setp.lt.u32 	%p1, %r8, 1048576;
	mov.f64 	%fd12, 0d4365BF0995AAF790;
	{
	.reg .b32 %temp; 
	mov.b64 	{%temp, %r11}, %fd12;
	}
	{
	.reg .b32 %temp; 
	mov.b64 	{%r12, %temp}, %fd12;
	}
	shr.u32 	%r13, %r11, 20;
	add.s32 	%r14, %r13, -54;
	selp.b32 	%r15, %r12, %r9, %p1;
	selp.b32 	%r16, %r11, %r8, %p1;
	selp.b32 	%r1, %r14, %r10, %p1;
	add.s32 	%r45, %r1, -1023;
	and.b32  	%r17, %r16, -2146435073;
	or.b32  	%r18, %r17, 1072693248;
	mov.b64 	%fd107, {%r15, %r18};
	setp.lt.u32 	%p2, %r18, 1073127583;
	@%p2 bra 	$L__BB10_2;
	{
	.reg .b32 %temp; 
	mov.b64 	{%r19, %temp}, %fd107;
	}
	{
	.reg .b32 %temp; 
	mov.b64 	{%temp, %r20}, %fd107;
	}
	add.s32 	%r21, %r20, -1048576;
	mov.b64 	%fd107, {%r19, %r21};
	add.s32 	%r45, %r1, -1022;
$L__BB10_2:
	add.f64 	%fd13, %fd107, 0dBFF0000000000000;
	add.f64 	%fd14, %fd107, 0d3FF0000000000000;
	rcp.approx.ftz.f64 	%fd15, %fd14;
	neg.f64 	%fd16, %fd14;
	fma.rn.f64 	%fd17, %fd16, %fd15, 0d3FF0000000000000;
	fma.rn.f64 	%fd18, %fd17, %fd17, %fd17;
	fma.rn.f64 	%fd19, %fd18, %fd15, %fd15;
	mul.f64 	%fd20, %fd13, %fd19;
	fma.rn.f64 	%fd21, %fd13, %fd19, %fd20;
	mul.f64 	%fd22, %fd21, %fd21;
	fma.rn.f64 	%fd23, %fd22, 0d3EB0F5FF7D2CAFE2, 0d3ED0F5D241AD3B5A;
	fma.rn.f64 	%fd24, %fd23, %fd22, 0d3EF3B20A75488A3F;
	fma.rn.f64 	%fd25, %fd24, %fd22, 0d3F1745CDE4FAECD5;
	fma.rn.f64 	%fd26, %fd25, %fd22, 0d3F3C71C7258A578B;
	fma.rn.f64 	%fd27, %fd26, %fd22, 0d3F6249249242B910;
	fma.rn.f64 	%fd28, %fd27, %fd22, 0d3F89999999999DFB;
	sub.f64 	%fd29, %fd13, %fd21;
	add.f64 	%fd30, %fd29, %fd29;
	neg.f64 	%fd31, %fd21;
	fma.rn.f64 	%fd32, %fd31, %fd13, %fd30;
	mul.f64 	%fd33, %fd19, %fd32;
	fma.rn.f64 	%fd34, %fd22, %fd28, 0d3FB5555555555555;
	mov.f64 	%fd35, 0d3FB5555555555555;
	sub.f64 	%fd36, %fd35, %fd34;
	fma.rn.f64 	%fd37, %fd22, %fd28, %fd36;
	add.f64 	%fd38, %fd37, 0dBC46A4CB00B9E7B0;
	add.f64 	%fd39, %fd34, %fd38;
	sub.f64 	%fd40, %fd34, %fd39;
	add.f64 	%fd41, %fd38, %fd40;
	mul.rn.f64 	%fd42, %fd21, %fd21;
	neg.f64 	%fd43, %fd42;
	fma.rn.f64 	%fd44, %fd21, %fd21, %fd43;
	{
	.reg .b32 %temp; 
	mov.b64 	{%r22, %temp}, %fd33;
	}
	{
	.reg .b32 %temp; 
	mov.b64 	{%temp, %r23}, %fd33;
	}
	add.s32 	%r24, %r23, 1048576;
	mov.b64 	%fd45, {%r22, %r24};
	fma.rn.f64 	%fd46, %fd21, %fd45, %fd44;
	mul.rn.f64 	%fd47, %fd42, %fd21;
	neg.f64 	%fd48, %fd47;
	fma.rn.f64 	%fd49, %fd42, %fd21, %fd48;
	fma.rn.f64 	%fd50, %fd42, %fd33, %fd49;
	fma.rn.f64 	%fd51, %fd46, %fd21, %fd50;
	mul.rn.f64 	%fd52, %fd39, %fd47;
	neg.f64 	%fd53, %fd52;
	fma.rn.f64 	%fd54, %fd39, %fd47, %fd53;
	fma.rn.f64 	%fd55, %fd39, %fd51, %fd54;
	fma.rn.f64 	%fd56, %fd41, %fd47, %fd55;
	add.f64 	%fd57, %fd52, %fd56;
	sub.f64 	%fd58, %fd52, %fd57;
	add.f64 	%fd59, %fd56, %fd58;
	add.f64 	%fd60, %fd21, %fd57;
	sub.f64 	%fd61, %fd21, %fd60;
	add.f64 	%fd62, %fd57, %fd61;
	add.f64 	%fd63, %fd59, %fd62;
	add.f64 	%fd64, %fd33, %fd63;
	add.f64 	%fd65, %fd60, %fd64;
	sub.f64 	%fd66, %fd60, %fd65;
	add.f64 	%fd67, %fd64, %fd66;
	xor.b32  	%r25, %r45, -2147483648;
	mov.b32 	%r26, 1127219200;
	mov.b64 	%fd68, {%r25, %r26};
	mov.b32 	%r27, -2147483648;
	mov.b64 	%fd69, {%r27, %r26};
	sub.f64 	%fd70, %fd68, %fd69;
	fma.rn.f64 	%fd71, %fd70, 0d3FE62E42FEFA39EF, %fd65;
	fma.rn.f64 	%fd72, %fd70, 0dBFE62E42FEFA39EF, %fd71;
	sub.f64 	%fd73, %fd72, %fd65;
	sub.f64 	%fd74, %fd67, %fd73;
	fma.rn.f64 	%fd75, %fd70, 0d3C7ABC9E3B39803F, %fd74;
	add.f64 	%fd76, %fd71, %fd75;
	sub.f64 	%fd77, %fd71, %fd76;
	add.f64 	%fd78, %fd75, %fd77;
	{
	.reg .b32 %temp; 
	mov.b64 	{%temp, %r28}, %fd10;
	}
	{
	.reg .b32 %temp; 
	mov.b64 	{%r29, %temp}, %fd10;
	}
	shl.b32 	%r30, %r28, 1;
	setp.gt.u32 	%p3, %r30, -33554433;
	and.b32  	%r31, %r28, -15728641;
	selp.b32 	%r32, %r31, %r28, %p3;
	mov.b64 	%fd79, {%r29, %r32};
	mul.rn.f64 	%fd80, %fd76, %fd79;
	neg.f64 	%fd81, %fd80;
	fma.rn.f64 	%fd82, %fd76, %fd79, %fd81;
	fma.rn.f64 	%fd83, %fd78, %fd79, %fd82;
	add.f64 	%fd4, %fd80, %fd83;
	sub.f64 	%fd84, %fd80, %fd4;
	add.f64 	%fd5, %fd83, %fd84;
	fma.rn.f64 	%fd85, %fd4, 0d3FF71547652B82FE, 0d4338000000000000;
	{
	.reg .b32 %temp; 
	mov.b64 	{%r5, %temp}, %fd85;
	}
	mov.f64 	%fd86, 0dC338000000000000;
	add.rn.f64 	%fd87, %fd85, %fd86;
	fma.rn.f64 	%fd88, %fd87, 0dBFE62E42FEFA39EF, %fd4;
	fma.rn.f64 	%fd89, %fd87, 0dBC7ABC9E3B39803F, %fd88;
	fma.rn.f64 	%fd90, %fd89, 0d3E5ADE1569CE2BDF, 0d3E928AF3FCA213EA;
	fma.rn.f64 	%fd91, %fd90, %fd89, 0d3EC71DEE62401315;
	fma.rn.f64 	%fd92, %fd91, %fd89, 0d3EFA01997C89EB71;
	fma.rn.f64 	%fd93, %fd92, %fd89, 0d3F2A01A014761F65;
	fma.rn.f64 	%fd94, %fd93, %fd89, 0d3F56C16C1852B7AF;
	fma.rn.f64 	%fd95, %fd94, %fd89, 0d3F81111111122322;
	fma.rn.f64 	%fd96, %fd95, %fd89, 0d3FA55555555502A1;
	fma.rn.f64 	%fd97, %fd96, %fd89, 0d3FC5555555555511;
	fma.rn.f64 	%fd98, %fd97, %fd89, 0d3FE000000000000B;
	fma.rn.f64 	%fd99, %fd98, %fd89, 0d3FF0000000000000;
	fma.rn.f64 	%fd100, %fd99, %fd89, 0d3FF0000000000000;
	{
	.reg .b32 %temp; 
	mov.b64 	{%r6, %temp}, %fd100;
	}
	{
	.reg .b32 %temp; 
	mov.b64 	{%temp, %r7}, %fd100;
	}
	shl.b32 	%r33, %r5, 20;
	add.s32 	%r34, %r33, %r7;
	mov.b64 	%fd108, {%r6, %r34};
	{
	.reg .b32 %temp; 
	mov.b64 	{%temp, %r35}, %fd4;
	}
	mov.b32 	%f2, %r35;
	abs.f32 	%f1, %f2;
	setp.lt.f32 	%p4, %f1, 0f4086232B;
	@%p4 bra 	$L__BB10_5;
	setp.lt.f64 	%p5, %fd4, 0d0000000000000000;
	add.f64 	%fd101, %fd4, 0d7FF0000000000000;
	selp.f64 	%fd108, 0d0000000000000000, %fd101, %p5;
	setp.geu.f32 	%p6, %f1, 0f40874800;
	@%p6 bra 	$L__BB10_5;
	shr.u32 	%r36, %r5, 31;
	add.s32 	%r37, %r5, %r36;
	shr.s32 	%r38, %r37, 1;
	shl.b32 	%r39, %r38, 20;
	add.s32 	%r40, %r7, %r39;
	mov.b64 	%fd102, {%r6, %r40};
	sub.s32 	%r41, %r5, %r38;
	shl.b32 	%r42, %r41, 20;
	add.s32 	%r43, %r42, 1072693248;
	mov.b32 	%r44, 0;
	mov.b64 	%fd103, {%r44, %r43};
	mul.f64 	%fd108, %fd103, %fd102;
$L__BB10_5:
	abs.f64 	%fd104, %fd108;
	setp.eq.f64 	%p7, %fd104, 0d7FF0000000000000;
	fma.rn.f64 	%fd105, %fd108, %fd5, %fd108;
	selp.f64 	%fd106, %fd108, %fd105, %p7;
	st.param.f64 	[func_retval0], %fd106;
	ret;

}


// ===== COMPILED SASS (sm_100) =====

	.target	sm_100

	.elftype	@"ET_EXEC"


//--------------------- .note.nv.tkinfo           --------------------------
	.section	.note.nv.tkinfo,"",@"SHT_NOTE"
	.sectionflags	@"SHF_NOTE_NV_TKINFO"
	.tkinfo
        /*0018*/ 	.word	0x00000002
        /*0030*/ 	.string	""
        /*0030*/ 	.string	"ptxas"
        /*0030*/ 	.string	"Cuda compilation tools, release 13.0, V13.0.88"
        /*0030*/ 	.string	"Build cuda_13.0.r13.0/compiler.36424714_0"
        /*0030*/ 	.string	"-arch sm_100 -m 64 "



//--------------------- .note.nv.cuinfo           --------------------------
	.section	.note.nv.cuinfo,"",@"SHT_NOTE"
	.sectionflags	@"SHF_NOTE_NV_CUINFO"
        /*0018*/ 	.short	0x0002
        /*001a*/ 	.short	0x0064
        /*001c*/ 	.short	0x0082
	.zero		2


//--------------------- .nv.info                  --------------------------
	.section	.nv.info,"",@"SHT_CUDA_INFO"
	.align	4


	//----- nvinfo : EIATTR_REGCOUNT
	.align		4
        /*0000*/ 	.byte	0x04, 0x2f
        /*0002*/ 	.short	(.L_1 - .L_0)
	.align		4
.L_0:
        /*0004*/ 	.word	index@(_Z15activation_reluPfS_S_ii)
        /*0008*/ 	.word	0x00000018


	//----- nvinfo : EIATTR_FRAME_SIZE
	.align		4
.L_1:
        /*000c*/ 	.byte	0x04, 0x11
        /*000e*/ 	.short	(.L_3 - .L_2)
	.align		4
.L_2:
        /*0010*/ 	.word	index@(_Z15activation_reluPfS_S_ii)
        /*0014*/ 	.word	0x00000000


	//----- nvinfo : EIATTR_REGCOUNT
	.align		4
.L_3:
        /*0018*/ 	.byte	0x04, 0x2f
        /*001a*/ 	.short	(.L_5 - .L_4)
	.align		4
.L_4:
        /*001c*/ 	.word	index@(_Z18activation_softmaxPfS_S_i)
        /*0020*/ 	.word	0x00000026


	//----- nvinfo : EIATTR_FRAME_SIZE
	.align		4
.L_5:
        /*0024*/ 	.byte	0x04, 0x11
        /*0026*/ 	.short	(.L_7 - .L_6)
	.align		4
.L_6:
        /*0028*/ 	.word	index@($_Z18activation_softmaxPfS_S_i$__internal_accurate_pow)
        /*002c*/ 	.word	0x00000000


	//----- nvinfo : EIATTR_FRAME_SIZE
	.align		4
.L_7:
        /*0030*/ 	.byte	0x04, 0x11
        /*0032*/ 	.short	(.L_9 - .L_8)
	.align		4
.L_8:
        /*0034*/ 	.word	index@($__internal_0_$__cuda_sm3x_div_rn_noftz_f32_slowpath)
        /*0038*/ 	.word	0x00000000


	//----- nvinfo : EIATTR_FRAME_SIZE
	.align		4
.L_9:
        /*003c*/ 	.byte	0x04, 0x11
        /*003e*/ 	.short	(.L_11 - .L_10)
	.align		4
.L_10:
        /*0040*/ 	.word	index@(_Z18activation_softmaxPfS_S_i)
        /*0044*/ 	.word	0x00000000


	//----- nvinfo : EIATTR_REGCOUNT
	.align		4
.L_11:
        /*0048*/ 	.byte	0x04, 0x2f
        /*004a*/ 	.short	(.L_13 - .L_12)
	.align		4
.L_12:
        /*004c*/ 	.word	index@(_Z10matrix_addPfS_S_fi)
        /*0050*/ 	.word	0x0000000c


	//----- nvinfo : EIATTR_FRAME_SIZE
	.align		4
.L_13:
        /*0054*/ 	.byte	0x04, 0x11
        /*0056*/ 	.short	(.L_15 - .L_14)
	.align		4
.L_14:
        /*0058*/ 	.word	index@(_Z10matrix_addPfS_S_fi)
        /*005c*/ 	.word	0x00000000


	//----- nvinfo : EIATTR_REGCOUNT
	.align		4
.L_15:
        /*0060*/ 	.byte	0x04, 0x2f
        /*0062*/ 	.short	(.L_17 - .L_16)
	.align		4
.L_16:
        /*0064*/ 	.word	index@(_Z11zero_matrixPfi)
        /*0068*/ 	.word	0x0000000b


	//----- nvinfo : EIATTR_FRAME_SIZE
	.align		4
.L_17:
        /*006c*/ 	.byte	0x04, 0x11
        /*006e*/ 	.short	(.L_19 - .L_18)
	.align		4
.L_18:
        /*0070*/ 	.word	index@(_Z11zero_matrixPfi)
        /*0074*/ 	.word	0x00000000


	//----- nvinfo : EIATTR_REGCOUNT
	.align		4
.L_19:
        /*0078*/ 	.byte	0x04, 0x2f
        /*007a*/ 	.short	(.L_21 - .L_20)
	.align		4
.L_20:
        /*007c*/ 	.word	index@(_Z10relu_primePfi)
        /*0080*/ 	.word	0x00000020


	//----- nvinfo : EIATTR_FRAME_SIZE
	.align		4
.L_21:
        /*0084*/ 	.byte	0x04, 0x11
        /*0086*/ 	.short	(.L_23 - .L_22)
	.align		4
.L_22:
        /*0088*/ 	.word	index@(_Z10relu_primePfi)
        /*008c*/ 	.word	0x00000000


	//----- nvinfo : EIATTR_REGCOUNT
	.align		4
.L_23:
        /*0090*/ 	.byte	0x04, 0x2f
        /*0092*/ 	.short	(.L_25 - .L_24)
	.align		4
.L_24:
        /*0094*/ 	.word	index@(_Z27matrix_element_wise_productPfS_S_i)
        /*0098*/ 	.word	0x00000014


	//----- nvinfo : EIATTR_FRAME_SIZE
	.align		4
.L_25:
        /*009c*/ 	.byte	0x04, 0x11
        /*009e*/ 	.short	(.L_27 - .L_26)
	.align		4
.L_26:
        /*00a0*/ 	.word	index@(_Z27matrix_element_wise_productPfS_S_i)
        /*00a4*/ 	.word	0x00000000


	//----- nvinfo : EIATTR_REGCOUNT
	.align		4
.L_27:
        /*00a8*/ 	.byte	0x04, 0x2f
        /*00aa*/ 	.short	(.L_29 - .L_28)
	.align		4
.L_28:
        /*00ac*/ 	.word	index@(_Z14calculate_lossPfPiS_ii)
        /*00b0*/ 	.word	0x00000016


	//----- nvinfo : EIATTR_FRAME_SIZE
	.align		4
.L_29:
        /*00b4*/ 	.byte	0x04, 0x11
        /*00b6*/ 	.short	(.L_31 - .L_30)
	.align		4
.L_30:
        /*00b8*/ 	.word	index@(_Z14calculate_lossPfPiS_ii)
        /*00bc*/ 	.word	0x00000000


	//----- nvinfo : EIATTR_REGCOUNT
	.align		4
.L_31:
        /*00c0*/ 	.byte	0x04, 0x2f
        /*00c2*/ 	.short	(.L_33 - .L_32)
	.align		4
.L_32:
        /*00c4*/ 	.word	index@(_Z9update_BuPfS_ii)
        /*00c8*/ 	.word	0x0000001a


	//----- nvinfo : EIATTR_FRAME_SIZE
	.align		4
.L_33:
        /*00cc*/ 	.byte	0x04, 0x11
        /*00ce*/ 	.short	(.L_35 - .L_34)
	.align		4
.L_34:
        /*00d0*/ 	.word	index@(_Z9update_BuPfS_ii)
        /*00d4*/ 	.word	0x00000000


	//----- nvinfo : EIATTR_REGCOUNT
	.align		4
.L_35:
        /*00d8*/ 	.byte	0x04, 0x2f
        /*00da*/ 	.short	(.L_37 - .L_36)
	.align		4
.L_36:
        /*00dc*/ 	.word	index@(_Z7hand_mmPfS_S_iiiff)
        /*00e0*/ 	.word	0x00000020


	//----- nvinfo : EIATTR_FRAME_SIZE
	.align		4
.L_37:
        /*00e4*/ 	.byte	0x04, 0x11
        /*00e6*/ 	.short	(.L_39 - .L_38)
	.align		4
.L_38:
        /*00e8*/ 	.word	index@(_Z7hand_mmPfS_S_iiiff)
        /*00ec*/ 	.word	0x00000000


	//----- nvinfo : EIATTR_REGCOUNT
	.align		4
.L_39:
        /*00f0*/ 	.byte	0x04, 0x2f
        /*00f2*/ 	.short	(.L_41 - .L_40)
	.align		4
.L_40:
        /*00f4*/ 	.word	index@(_Z5transPfii)
        /*00f8*/ 	.word	0x00000020


	//----- nvinfo : EIATTR_FRAME_SIZE
	.align		4
.L_41:
        /*00fc*/ 	.byte	0x04, 0x11
        /*00fe*/ 	.short	(.L_43 - .L_42)
	.align		4
.L_42:
        /*0100*/ 	.word	index@(_Z5transPfii)
        /*0104*/ 	.word	0x00000000


	//----- nvinfo : EIATTR_MIN_STACK_SIZE
	.align		4
.L_43:
        /*0108*/ 	.byte	0x04, 0x12
        /*010a*/ 	.short	(.L_45 - .L_44)
	.align		4
.L_44:
        /*010c*/ 	.word	index@(_Z5transPfii)
        /*0110*/ 	.word	0x00000000


	//----- nvinfo : EIATTR_MIN_STACK_SIZE
	.align		4
.L_45:
        /*0114*/ 	.byte	0x04, 0x12
        /*0116*/ 	.short	(.L_47 - .L_46)
	.align		4
.L_46:
        /*0118*/ 	.word	index@(_Z7hand_mmPfS_S_iiiff)
        /*011c*/ 	.word	0x00000000


	//----- nvinfo : EIATTR_MIN_STACK_SIZE
	.align		4
.L_47:
        /*0120*/ 	.byte	0x04, 0x12
        /*0122*/ 	.short	(.L_49 - .L_48)
	.align		4
.L_48:
        /*0124*/ 	.word	index@(_Z9update_BuPfS_ii)
        /*0128*/ 	.word	0x00000000


	//----- nvinfo : EIATTR_MIN_STACK_SIZE
	.align		4
.L_49:
        /*012c*/ 	.byte	0x04, 0x12
        /*012e*/ 	.short	(.L_51 - .L_50)
	.align		4
.L_50:
        /*0130*/ 	.word	index@(_Z14calculate_lossPfPiS_ii)
        /*0134*/ 	.word	0x00000000


	//----- nvinfo : EIATTR_MIN_STACK_SIZE
	.align		4
.L_51:
        /*0138*/ 	.byte	0x04, 0x12
        /*013a*/ 	.short	(.L_53 - .L_52)
	.align		4
.L_52:
        /*013c*/ 	.word	index@(_Z27matrix_element_wise_productPfS_S_i)
        /*0140*/ 	.word	0x00000000


	//----- nvinfo : EIATTR_MIN_STACK_SIZE
	.align		4
.L_53:
        /*0144*/ 	.byte	0x04, 0x12
        /*0146*/ 	.short	(.L_55 - .L_54)
	.align		4
.L_54:
        /*0148*/ 	.word	index@(_Z10relu_primePfi)
        /*014c*/ 	.word	0x00000000


	//----- nvinfo : EIATTR_MIN_STACK_SIZE
	.align		4
.L_55:
        /*0150*/ 	.byte	0x04, 0x12
        /*0152*/ 	.short	(.L_57 - .L_56)
	.align		4
.L_56:
        /*0154*/ 	.word	index@(_Z11zero_matrixPfi)
        /*0158*/ 	.word	0x00000000


	//----- nvinfo : EIATTR_MIN_STACK_SIZE
	.align		4
.L_57:
        /*015c*/ 	.byte	0x04, 0x12
        /*015e*/ 	.short	(.L_59 - .L_58)
	.align		4
.L_58:
        /*0160*/ 	.word	index@(_Z10matrix_addPfS_S_fi)
        /*0164*/ 	.word	0x00000000


	//----- nvinfo : EIATTR_MIN_STACK_SIZE
	.align		4
.L_59:
        /*0168*/ 	.byte	0x04, 0x12
        /*016a*/ 	.short	(.L_61 - .L_60)
	.align		4
.L_60:
        /*016c*/ 	.word	index@(_Z18activation_softmaxPfS_S_i)
        /*0170*/ 	.word	0x00000000


	//----- nvinfo : EIATTR_MIN_STACK_SIZE
	.align		4
.L_61:
        /*0174*/ 	.byte	0x04, 0x12
        /*0176*/ 	.short	(.L_63 - .L_62)
	.align		4
.L_62:
        /*0178*/ 	.word	index@(_Z15activation_reluPfS_S_ii)
        /*017c*/ 	.word	0x00000000
.L_63:


//--------------------- .nv.compat                --------------------------
	.section	.nv.compat,"",@"SHT_CUDA_COMPAT_INFO"
	.align	4
        /*0000*/ 	.byte	0x02, 0x09, 0x00, 0x00, 0x02, 0x02, 0x01, 0x00, 0x02, 0x05, 0x05, 0x00, 0x03, 0x07, 0x01, 0x01
        /*0010*/ 	.byte	0x02, 0x03, 0x00, 0x00, 0x02, 0x06, 0x01, 0x00, 0x04, 0x0b, 0x08, 0x00, 0x01, 0x00, 0x00, 0x00
        /*0020*/ 	.byte	0x00, 0x00, 0x00, 0x00


//--------------------- .nv.info._Z5transPfii     --------------------------
	.section	.nv.info._Z5transPfii,"",@"SHT_CUDA_INFO"
	.sectionflags	@""
	.align	4


	//----- nvinfo : EIATTR_CUDA_API_VERSION
	.align		4
        /*0000*/ 	.byte	0x04, 0x37
        /*0002*/ 	.short	(.L_65 - .L_64)
.L_64:
        /*0004*/ 	.word	0x00000082


	//----- nvinfo : EIATTR_KPARAM_INFO
	.align		4
.L_65:
        /*0008*/ 	.byte	0x04, 0x17
        /*000a*/ 	.short	(.L_67 - .L_66)
.L_66:
        /*000c*/ 	.word	0x00000000
        /*0010*/ 	.short	0x0002
        /*0012*/ 	.short	0x000c
        /*0014*/ 	.byte	0x00, 0xf0, 0x11, 0x00


	//----- nvinfo : EIATTR_KPARAM_INFO
	.align		4
.L_67:
        /*0018*/ 	.byte	0x04, 0x17
        /*001a*/ 	.short	(.L_69 - .L_68)
.L_68:
        /*001c*/ 	.word	0x00000000
        /*0020*/ 	.short	0x0001
        /*0022*/ 	.short	0x0008
        /*0024*/ 	.byte	0x00, 0xf0, 0x11, 0x00


	//----- nvinfo : EIATTR_KPARAM_INFO
	.align		4
.L_69:
        /*0028*/ 	.byte	0x04, 0x17
        /*002a*/ 	.short	(.L_71 - .L_70)
.L_70:
        /*002c*/ 	.word	0x00000000
        /*0030*/ 	.short	0x0000
        /*0032*/ 	.short	0x0000
        /*0034*/ 	.byte	0x00, 0xf5, 0x21, 0x00


	//----- nvinfo : EIATTR_SPARSE_MMA_MASK
	.align		4
.L_71:
        /*0038*/ 	.byte	0x03, 0x50
        /*003a*/ 	.short	0x0000


	//----- nvinfo : EIATTR_MAXREG_COUNT
	.align		4
        /*003c*/ 	.byte	0x03, 0x1b
        /*003e*/ 	.short	0x00ff


	//----- nvinfo : EIATTR_MERCURY_ISA_VERSION
	.align		4
        /*0040*/ 	.byte	0x03, 0x5f
        /*0042*/ 	.short	0x0101


	//----- nvinfo : EIATTR_VRC_CTA_INIT_COUNT
	.align		4
        /*0044*/ 	.byte	0x02, 0x4a
	.zero		1
	.zero		1


	//----- nvinfo : EIATTR_EXIT_INSTR_OFFSETS
	.align		4
        /*0048*/ 	.byte	0x04, 0x1c
        /*004a*/ 	.short	(.L_73 - .L_72)


	//   ....[0]....
.L_72:
        /*004c*/ 	.word	0x00000030


	//   ....[1]....
        /*0050*/ 	.word	0x00000c80


	//----- nvinfo : EIATTR_CBANK_PARAM_SIZE
	.align		4
.L_73:
        /*0054*/ 	.byte	0x03, 0x19
        /*0056*/ 	.short	0x0010


	//----- nvinfo : EIATTR_PARAM_CBANK
	.align		4
        /*0058*/ 	.byte	0x04, 0x0a
        /*005a*/ 	.short	(.L_75 - .L_74)
	.align		4
.L_74:
        /*005c*/ 	.word	index@(.nv.constant0._Z5transPfii)
        /*0060*/ 	.short	0x0380
        /*0062*/ 	.short	0x0010


	//----- nvinfo : EIATTR_SW_WAR
	.align		4
.L_75:
        /*0064*/ 	.byte	0x04, 0x36
        /*0066*/ 	.short	(.L_77 - .L_76)
.L_76:
        /*0068*/ 	.word	0x00000008
.L_77:


//--------------------- .nv.info._Z7hand_mmPfS_S_iiiff --------------------------
	.section	.nv.info._Z7hand_mmPfS_S_iiiff,"",@"SHT_CUDA_INFO"
	.sectionflags	@""
	.align	4


	//----- nvinfo : EIATTR_CUDA_API_VERSION
	.align		4
        /*0000*/ 	.byte	0x04, 0x37
        /*0002*/ 	.short	(.L_79 - .L_78)
.L_78:
        /*0004*/ 	.word	0x00000082


	//----- nvinfo : EIATTR_KPARAM_INFO
	.align		4
.L_79:
        /*0008*/ 	.byte	0x04, 0x17
        /*000a*/ 	.short	(.L_81 - .L_80)
.L_80:
        /*000c*/ 	.word	0x00000000
        /*0010*/ 	.short	0x0007
        /*0012*/ 	.short	0x0028
        /*0014*/ 	.byte	0x00, 0xf0, 0x11, 0x00


	//----- nvinfo : EIATTR_KPARAM_INFO
	.align		4
.L_81:
        /*0018*/ 	.byte	0x04, 0x17
        /*001a*/ 	.short	(.L_83 - .L_82)
.L_82:
        /*001c*/ 	.word	0x00000000
        /*0020*/ 	.short	0x0006
        /*0022*/ 	.short	0x0024
        /*0024*/ 	.byte	0x00, 0xf0, 0x11, 0x00


	//----- nvinfo : EIATTR_KPARAM_INFO
	.align		4
.L_83:
        /*0028*/ 	.byte	0x04, 0x17
        /*002a*/ 	.short	(.L_85 - .L_84)
.L_84:
        /*002c*/ 	.word	0x00000000
        /*0030*/ 	.short	0x0005
        /*0032*/ 	.short	0x0020
        /*0034*/ 	.byte	0x00, 0xf0, 0x11, 0x00


	//----- nvinfo : EIATTR_KPARAM_INFO
	.align		4
.L_85:
        /*0038*/ 	.byte	0x04, 0x17
        /*003a*/ 	.short	(.L_87 - .L_86)
.L_86:
        /*003c*/ 	.word	0x00000000
        /*0040*/ 	.short	0x0004
        /*0042*/ 	.short	0x001c
        /*0044*/ 	.byte	0x00, 0xf0, 0x11, 0x00


	//----- nvinfo : EIATTR_KPARAM_INFO
	.align		4
.L_87:
        /*0048*/ 	.byte	0x04, 0x17
        /*004a*/ 	.short	(.L_89 - .L_88)
.L_88:
        /*004c*/ 	.word	0x00000000
        /*0050*/ 	.short	0x0003
        /*0052*/ 	.short	0x0018
        /*0054*/ 	.byte	0x00, 0xf0, 0x11, 0x00


	//----- nvinfo : EIATTR_KPARAM_INFO
	.align		4
.L_89:
        /*0058*/ 	.byte	0x04, 0x17
        /*005a*/ 	.short	(.L_91 - .L_90)
.L_90:
        /*005c*/ 	.word	0x00000000
        /*0060*/ 	.short	0x0002
        /*0062*/ 	.short	0x0010
        /*0064*/ 	.byte	0x00, 0xf5, 0x21, 0x00


	//----- nvinfo : EIATTR_KPARAM_INFO
	.align		4
.L_91:
        /*0068*/ 	.byte	0x04, 0x17
        /*006a*/ 	.short	(.L_93 - .L_92)
.L_92:
        /*006c*/ 	.word	0x00000000
        /*0070*/ 	.short	0x0001
        /*0072*/ 	.short	0x0008
        /*0074*/ 	.byte	0x00, 0xf5, 0x21, 0x00


	//----- nvinfo : EIATTR_KPARAM_INFO
	.align		4
.L_93:
        /*0078*/ 	.byte	0x04, 0x17
        /*007a*/ 	.short	(.L_95 - .L_94)
.L_94:
        /*007c*/ 	.word	0x00000000
        /*0080*/ 	.short	0x0000
        /*0082*/ 	.short	0x0000
        /*0084*/ 	.byte	0x00, 0xf5, 0x21, 0x00


	//----- nvinfo : EIATTR_SPARSE_MMA_MASK
	.align		4
.L_95:
        /*0088*/ 	.byte	0x03, 0x50
        /*008a*/ 	.short	0x0000


	//----- nvinfo : EIATTR_MAXREG_COUNT
	.align		4
        /*008c*/ 	.byte	0x03, 0x1b
        /*008e*/ 	.short	0x00ff


	//----- nvinfo : EIATTR_MERCURY_ISA_VERSION
	.align		4
        /*0090*/ 	.byte	0x03, 0x5f
        /*0092*/ 	.short	0x0101


	//----- nvinfo : EIATTR_VRC_CTA_INIT_COUNT
	.align		4
        /*0094*/ 	.byte	0x02, 0x4a
	.zero		1
	.zero		1


	//----- nvinfo : EIATTR_EXIT_INSTR_OFFSETS
	.align		4
        /*0098*/ 	.byte	0x04, 0x1c
        /*009a*/ 	.short	(.L_97 - .L_96)


	//   ....[0]....
.L_96:
        /*009c*/ 	.word	0x000000c0


	//   ....[1]....
        /*00a0*/ 	.word	0x00000890


	//----- nvinfo : EIATTR_CBANK_PARAM_SIZE
	.align		4
.L_97:
        /*00a4*/ 	.byte	0x03, 0x19
        /*00a6*/ 	.short	0x002c


	//----- nvinfo : EIATTR_PARAM_CBANK
	.align		4
        /*00a8*/ 	.byte	0x04, 0x0a
        /*00aa*/ 	.short	(.L_99 - .L_98)
	.align		4
.L_98:
        /*00ac*/ 	.word	index@(.nv.constant0._Z7hand_mmPfS_S_iiiff)
        /*00b0*/ 	.short	0x0380
        /*00b2*/ 	.short	0x002c


	//----- nvinfo : EIATTR_SW_WAR
	.align		4
.L_99:
        /*00b4*/ 	.byte	0x04, 0x36
        /*00b6*/ 	.short	(.L_101 - .L_100)
.L_100:
        /*00b8*/ 	.word	0x00000008
.L_101:


//--------------------- .nv.info._Z9update_BuPfS_ii --------------------------
	.section	.nv.info._Z9update_BuPfS_ii,"",@"SHT_CUDA_INFO"
	.sectionflags	@""
	.align	4


	//----- nvinfo : EIATTR_CUDA_API_VERSION
	.align		4
        /*0000*/ 	.byte	0x04, 0x37
        /*0002*/ 	.short	(.L_103 - .L_102)
.L_102:
        /*0004*/ 	.word	0x00000082


	//----- nvinfo : EIATTR_KPARAM_INFO
	.align		4
.L_103:
        /*0008*/ 	.byte	0x04, 0x17
        /*000a*/ 	.short	(.L_105 - .L_104)
.L_104:
        /*000c*/ 	.word	0x00000000
        /*0010*/ 	.short	0x0003
        /*0012*/ 	.short	0x0014
        /*0014*/ 	.byte	0x00, 0xf0, 0x11, 0x00


	//----- nvinfo : EIATTR_KPARAM_INFO
	.align		4
.L_105:
        /*0018*/ 	.byte	0x04, 0x17
        /*001a*/ 	.short	(.L_107 - .L_106)
.L_106:
        /*001c*/ 	.word	0x00000000
        /*0020*/ 	.short	0x0002
        /*0022*/ 	.short	0x0010
        /*0024*/ 	.byte	0x00, 0xf0, 0x11, 0x00


	//----- nvinfo : EIATTR_KPARAM_INFO
	.align		4
.L_107:
        /*0028*/ 	.byte	0x04, 0x17
        /*002a*/ 	.short	(.L_109 - .L_108)
.L_108:
        /*002c*/ 	.word	0x00000000
        /*0030*/ 	.short	0x0001
        /*0032*/ 	.short	0x0008
        /*0034*/ 	.byte	0x00, 0xf5, 0x21, 0x00


	//----- nvinfo : EIATTR_KPARAM_INFO
	.align		4
.L_109:
        /*0038*/ 	.byte	0x04, 0x17
        /*003a*/ 	.short	(.L_111 - .L_110)
.L_110:
        /*003c*/ 	.word	0x00000000
        /*0040*/ 	.short	0x0000
        /*0042*/ 	.short	0x0000
        /*0044*/ 	.byte	0x00, 0xf5, 0x21, 0x00


	//----- nvinfo : EIATTR_SPARSE_MMA_MASK
	.align		4
.L_111:
        /*0048*/ 	.byte	0x03, 0x50
        /*004a*/ 	.short	0x0000


	//----- nvinfo : EIATTR_MAXREG_COUNT
	.align		4
        /*004c*/ 	.byte	0x03, 0x1b
        /*004e*/ 	.short	0x00ff


	//----- nvinfo : EIATTR_MERCURY_ISA_VERSION
	.align		4
        /*0050*/ 	.byte	0x03, 0x5f
        /*0052*/ 	.short	0x0101


	//----- nvinfo : EIATTR_VRC_CTA_INIT_COUNT
	.align		4
        /*0054*/ 	.byte	0x02, 0x4a
	.zero		1
	.zero		1


	//----- nvinfo : EIATTR_EXIT_INSTR_OFFSETS
	.align		4
        /*0058*/ 	.byte	0x04, 0x1c
        /*005a*/ 	.short	(.L_113 - .L_112)


	//   ....[0]....
.L_112:
        /*005c*/ 	.word	0x00000050


	//   ....[1]....
        /*0060*/ 	.word	0x00000b80


	//   ....[2]....
        /*0064*/ 	.word	0x000010f0


	//   ....[3]....
        /*0068*/ 	.word	0x00001460


	//   ....[4]....
        /*006c*/ 	.word	0x00001650


	//----- nvinfo : EIATTR_CBANK_PARAM_SIZE
	.align		4
.L_113:
        /*0070*/ 	.byte	0x03, 0x19
        /*0072*/ 	.short	0x0018


	//----- nvinfo : EIATTR_PARAM_CBANK
	.align		4
        /*0074*/ 	.byte	0x04, 0x0a
        /*0076*/ 	.short	(.L_115 - .L_114)
	.align		4
.L_114:
        /*0078*/ 	.word	index@(.nv.constant0._Z9update_BuPfS_ii)
        /*007c*/ 	.short	0x0380
        /*007e*/ 	.short	0x0018


	//----- nvinfo : EIATTR_SW_WAR
	.align		4
.L_115:
        /*0080*/ 	.byte	0x04, 0x36
        /*0082*/ 	.short	(.L_117 - .L_116)
.L_116:
        /*0084*/ 	.word	0x00000008
.L_117:


//--------------------- .nv.info._Z14calculate_lossPfPiS_ii --------------------------
	.section	.nv.info._Z14calculate_lossPfPiS_ii,"",@"SHT_CUDA_INFO"
	.sectionflags	@""
	.align	4


	//----- nvinfo : EIATTR_CUDA_API_VERSION
	.align		4
        /*0000*/ 	.byte	0x04, 0x37
        /*0002*/ 	.short	(.L_119 - .L_118)
.L_118:
        /*0004*/ 	.word	0x00000082


	//----- nvinfo : EIATTR_KPARAM_INFO
	.align		4
.L_119:
        /*0008*/ 	.byte	0x04, 0x17
        /*000a*/ 	.short	(.L_121 - .L_120)
.L_120:
        /*000c*/ 	.word	0x00000000
        /*0010*/ 	.short	0x0004
        /*0012*/ 	.short	0x001c
        /*0014*/ 	.byte	0x00, 0xf0, 0x11, 0x00


	//----- nvinfo : EIATTR_KPARAM_INFO
	.align		4
.L_121:
        /*0018*/ 	.byte	0x04, 0x17
        /*001a*/ 	.short	(.L_123 - .L_122)
.L_122:
        /*001c*/ 	.word	0x00000000
        /*0020*/ 	.short	0x0003
        /*0022*/ 	.short	0x0018
        /*0024*/ 	.byte	0x00, 0xf0, 0x11, 0x00


	//----- nvinfo : EIATTR_KPARAM_INFO
	.align		4
.L_123:
        /*0028*/ 	.byte	0x04, 0x17
        /*002a*/ 	.short	(.L_125 - .L_124)
.L_124:
        /*002c*/ 	.word	0x00000000
        /*0030*/ 	.short	0x0002
        /*0032*/ 	.short	0x0010
        /*0034*/ 	.byte	0x00, 0xf5, 0x21, 0x00


	//----- nvinfo : EIATTR_KPARAM_INFO
	.align		4
.L_125:
        /*0038*/ 	.byte	0x04, 0x17
        /*003a*/ 	.short	(.L_127 - .L_126)
.L_126:
        /*003c*/ 	.word	0x00000000
        /*0040*/ 	.short	0x0001
        /*0042*/ 	.short	0x0008
        /*0044*/ 	.byte	0x00, 0xf5, 0x21, 0x00


	//----- nvinfo : EIATTR_KPARAM_INFO
	.align		4
.L_127:
        /*0048*/ 	.byte	0x04, 0x17
        /*004a*/ 	.short	(.L_129 - .L_128)
.L_128:
        /*004c*/ 	.word	0x00000000
        /*0050*/ 	.short	0x0000
        /*0052*/ 	.short	0x0000
        /*0054*/ 	.byte	0x00, 0xf5, 0x21, 0x00


	//----- nvinfo : EIATTR_SPARSE_MMA_MASK
	.align		4
.L_129:
        /*0058*/ 	.byte	0x03, 0x50
        /*005a*/ 	.short	0x0000


	//----- nvinfo : EIATTR_MAXREG_COUNT
	.align		4
        /*005c*/ 	.byte	0x03, 0x1b
        /*005e*/ 	.short	0x00ff


	//----- nvinfo : EIATTR_MERCURY_ISA_VERSION
	.align		4
        /*0060*/ 	.byte	0x03, 0x5f
        /*0062*/ 	.short	0x0101


	//----- nvinfo : EIATTR_VRC_CTA_INIT_COUNT
	.align		4
        /*0064*/ 	.byte	0x02, 0x4a
	.zero		1
	.zero		1


	//----- nvinfo : EIATTR_EXIT_INSTR_OFFSETS
	.align		4
        /*0068*/ 	.byte	0x04, 0x1c
        /*006a*/ 	.short	(.L_131 - .L_130)


	//   ....[0]....
.L_130:
        /*006c*/ 	.word	0x00000030


	//   ....[1]....
        /*0070*/ 	.word	0x000009d0


	//   ....[2]....
        /*0074*/ 	.word	0x00000e50


	//   ....[3]....
        /*0078*/ 	.word	0x00001090


	//----- nvinfo : EIATTR_CBANK_PARAM_SIZE
	.align		4
.L_131:
        /*007c*/ 	.byte	0x03, 0x19
        /*007e*/ 	.short	0x0020


	//----- nvinfo : EIATTR_PARAM_CBANK
	.align		4
        /*0080*/ 	.byte	0x04, 0x0a
        /*0082*/ 	.short	(.L_133 - .L_132)
	.align		4
.L_132:
        /*0084*/ 	.word	index@(.nv.constant0._Z14calculate_lossPfPiS_ii)
        /*0088*/ 	.short	0x0380
        /*008a*/ 	.short	0x0020


	//----- nvinfo : EIATTR_SW_WAR
	.align		4
.L_133:
        /*008c*/ 	.byte	0x04, 0x36
        /*008e*/ 	.short	(.L_135 - .L_134)
.L_134:
        /*0090*/ 	.word	0x00000008
.L_135:


//--------------------- .nv.info._Z27matrix_element_wise_productPfS_S_i --------------------------
	.section	.nv.info._Z27matrix_element_wise_productPfS_S_i,"",@"SHT_CUDA_INFO"
	.sectionflags	@""
	.align	4


	//----- nvinfo : EIATTR_CUDA_API_VERSION
	.align		4
        /*0000*/ 	.byte	0x04, 0x37
        /*0002*/ 	.short	(.L_137 - .L_136)
.L_136:
        /*0004*/ 	.word	0x00000082


	//----- nvinfo : EIATTR_KPARAM_INFO
	.align		4
.L_137:
        /*0008*/ 	.byte	0x04, 0x17
        /*000a*/ 	.short	(.L_139 - .L_138)
.L_138:
        /*000c*/ 	.word	0x00000000
        /*0010*/ 	.short	0x0003
        /*0012*/ 	.short	0x0018
        /*0014*/ 	.byte	0x00, 0xf0, 0x11, 0x00


	//----- nvinfo : EIATTR_KPARAM_INFO
	.align		4
.L_139:
        /*0018*/ 	.byte	0x04, 0x17
        /*001a*/ 	.short	(.L_141 - .L_140)
.L_140:
        /*001c*/ 	.word	0x00000000
        /*0020*/ 	.short	0x0002
        /*0022*/ 	.short	0x0010
        /*0024*/ 	.byte	0x00, 0xf5, 0x21, 0x00


	//----- nvinfo : EIATTR_KPARAM_INFO
	.align		4
.L_141:
        /*0028*/ 	.byte	0x04, 0x17
        /*002a*/ 	.short	(.L_143 - .L_142)
.L_142:
        /*002c*/ 	.word	0x00000000
        /*0030*/ 	.short	0x0001
        /*0032*/ 	.short	0x0008
        /*0034*/ 	.byte	0x00, 0xf5, 0x21, 0x00


	//----- nvinfo : EIATTR_KPARAM_INFO
	.align		4
.L_143:
        /*0038*/ 	.byte	0x04, 0x17
        /*003a*/ 	.short	(.L_145 - .L_144)
.L_144:
        /*003c*/ 	.word	0x00000000
        /*0040*/ 	.short	0x0000
        /*0042*/ 	.short	0x0000
        /*0044*/ 	.byte	0x00, 0xf5, 0x21, 0x00


	//----- nvinfo : EIATTR_SPARSE_MMA_MASK
	.align		4
.L_145:
        /*0048*/ 	.byte	0x03, 0x50
        /*004a*/ 	.short	0x0000


	//----- nvinfo : EIATTR_MAXREG_COUNT
	.align		4
        /*004c*/ 	.byte	0x03, 0x1b
        /*004e*/ 	.short	0x00ff


	//----- nvinfo : EIATTR_MERCURY_ISA_VERSION
	.align		4
        /*0050*/ 	.byte	0x03, 0x5f
        /*0052*/ 	.short	0x0101


	//----- nvinfo : EIATTR_VRC_CTA_INIT_COUNT
	.align		4
        /*0054*/ 	.byte	0x02, 0x4a
	.zero		1
	.zero		1


	//----- nvinfo : EIATTR_EXIT_INSTR_OFFSETS
	.align		4
        /*0058*/ 	.byte	0x04, 0x1c
        /*005a*/ 	.short	(.L_147 - .L_146)


	//   ....[0]....
.L_146:
        /*005c*/ 	.word	0x00000030


	//   ....[1]....
        /*0060*/ 	.word	0x00000680


	//   ....[2]....
        /*0064*/ 	.word	0x00000940


	//   ....[3]....
        /*0068*/ 	.word	0x00000b00


	//   ....[4]....
        /*006c*/ 	.word	0x00000ce0


	//----- nvinfo : EIATTR_CBANK_PARAM_SIZE
	.align		4
.L_147:
        /*0070*/ 	.byte	0x03, 0x19
        /*0072*/ 	.short	0x001c


	//----- nvinfo : EIATTR_PARAM_CBANK
	.align		4
        /*0074*/ 	.byte	0x04, 0x0a
        /*0076*/ 	.short	(.L_149 - .L_148)
	.align		4
.L_148:
        /*0078*/ 	.word	index@(.nv.constant0._Z27matrix_element_wise_productPfS_S_i)
        /*007c*/ 	.short	0x0380
        /*007e*/ 	.short	0x001c


	//----- nvinfo : EIATTR_SW_WAR
	.align		4
.L_149:
        /*0080*/ 	.byte	0x04, 0x36
        /*0082*/ 	.short	(.L_151 - .L_150)
.L_150:
        /*0084*/ 	.word	0x00000008
.L_151:


//--------------------- .nv.info._Z10relu_primePfi --------------------------
	.section	.nv.info._Z10relu_primePfi,"",@"SHT_CUDA_INFO"
	.sectionflags	@""
	.align	4


	//----- nvinfo : EIATTR_CUDA_API_VERSION
	.align		4
        /*0000*/ 	.byte	0x04, 0x37
        /*0002*/ 	.short	(.L_153 - .L_152)
.L_152:
        /*0004*/ 	.word	0x00000082


	//----- nvinfo : EIATTR_KPARAM_INFO
	.align		4
.L_153:
        /*0008*/ 	.byte	0x04, 0x17
        /*000a*/ 	.short	(.L_155 - .L_154)
.L_154:
        /*000c*/ 	.word	0x00000000
        /*0010*/ 	.short	0x0001
        /*0012*/ 	.short	0x0008
        /*0014*/ 	.byte	0x00, 0xf0, 0x11, 0x00


	//----- nvinfo : EIATTR_KPARAM_INFO
	.align		4
.L_155:
        /*0018*/ 	.byte	0x04, 0x17
        /*001a*/ 	.short	(.L_157 - .L_156)
.L_156:
        /*001c*/ 	.word	0x00000000
        /*0020*/ 	.short	0x0000
        /*0022*/ 	.short	0x0000
        /*0024*/ 	.byte	0x00, 0xf5, 0x21, 0x00


	//----- nvinfo : EIATTR_SPARSE_MMA_MASK
	.align		4
.L_157:
        /*0028*/ 	.byte	0x03, 0x50
        /*002a*/ 	.short	0x0000


	//----- nvinfo : EIATTR_MAXREG_COUNT
	.align		4
        /*002c*/ 	.byte	0x03, 0x1b
        /*002e*/ 	.short	0x00ff


	//----- nvinfo : EIATTR_MERCURY_ISA_VERSION
	.align		4
        /*0030*/ 	.byte	0x03, 0x5f
        /*0032*/ 	.short	0x0101


	//----- nvinfo : EIATTR_VRC_CTA_INIT_COUNT
	.align		4
        /*0034*/ 	.byte	0x02, 0x4a
	.zero		1
	.zero		1


	//----- nvinfo : EIATTR_EXIT_INSTR_OFFSETS
	.align		4
        /*0038*/ 	.byte	0x04, 0x1c
        /*003a*/ 	.short	(.L_159 - .L_158)


	//   ....[0]....
.L_158:
        /*003c*/ 	.word	0x00000030


	//   ....[1]....
        /*0040*/ 	.word	0x00000480


	//   ....[2]....
        /*0044*/ 	.word	0x00000680


	//   ....[3]....
        /*0048*/ 	.word	0x000007c0


	//   ....[4]....
        /*004c*/ 	.word	0x000008c0


	//----- nvinfo : EIATTR_CBANK_PARAM_SIZE
	.align		4
.L_159:
        /*0050*/ 	.byte	0x03, 0x19
        /*0052*/ 	.short	0x000c


	//----- nvinfo : EIATTR_PARAM_CBANK
	.align		4
        /*0054*/ 	.byte	0x04, 0x0a
        /*0056*/ 	.short	(.L_161 - .L_160)
	.align		4
.L_160:
        /*0058*/ 	.word	index@(.nv.constant0._Z10relu_primePfi)
        /*005c*/ 	.short	0x0380
        /*005e*/ 	.short	0x000c


	//----- nvinfo : EIATTR_SW_WAR
	.align		4
.L_161:
        /*0060*/ 	.byte	0x04, 0x36
        /*0062*/ 	.short	(.L_163 - .L_162)
.L_162:
        /*0064*/ 	.word	0x00000008
.L_163:


//--------------------- .nv.info._Z11zero_matrixPfi --------------------------
	.section	.nv.info._Z11zero_matrixPfi,"",@"SHT_CUDA_INFO"
	.sectionflags	@""
	.align	4


	//----- nvinfo : EIATTR_CUDA_API_VERSION
	.align		4
        /*0000*/ 	.byte	0x04, 0x37
        /*0002*/ 	.short	(.L_165 - .L_164)
.L_164:
        /*0004*/ 	.word	0x00000082


	//----- nvinfo : EIATTR_KPARAM_INFO
	.align		4
.L_165:
        /*0008*/ 	.byte	0x04, 0x17
        /*000a*/ 	.short	(.L_167 - .L_166)
.L_166:
        /*000c*/ 	.word	0x00000000
        /*0010*/ 	.short	0x0001
        /*0012*/ 	.short	0x0008
        /*0014*/ 	.byte	0x00, 0xf0, 0x11, 0x00


	//----- nvinfo : EIATTR_KPARAM_INFO
	.align		4
.L_167:
        /*0018*/ 	.byte	0x04, 0x17
        /*001a*/ 	.short	(.L_169 - .L_168)
.L_168:
        /*001c*/ 	.word	0x00000000
        /*0020*/ 	.short	0x0000
        /*0022*/ 	.short	0x0000
        /*0024*/ 	.byte	0x00, 0xf5, 0x21, 0x00


	//----- nvinfo : EIATTR_SPARSE_MMA_MASK
	.align		4
.L_169:
        /*0028*/ 	.byte	0x03, 0x50
        /*002a*/ 	.short	0x0000


	//----- nvinfo : EIATTR_MAXREG_COUNT
	.align		4
        /*002c*/ 	.byte	0x03, 0x1b
        /*002e*/ 	.short	0x00ff


	//----- nvinfo : EIATTR_MERCURY_ISA_VERSION
	.align		4
        /*0030*/ 	.byte	0x03, 0x5f
        /*0032*/ 	.short	0x0101


	//----- nvinfo : EIATTR_VRC_CTA_INIT_COUNT
	.align		4
        /*0034*/ 	.byte	0x02, 0x4a
	.zero		1
	.zero		1


	//----- nvinfo : EIATTR_EXIT_INSTR_OFFSETS
	.align		4
        /*0038*/ 	.byte	0x04, 0x1c
        /*003a*/ 	.short	(.L_171 - .L_170)


	//   ....[0]....
.L_170:
        /*003c*/ 	.word	0x00000030


	//   ....[1]....
        /*0040*/ 	.word	0x00000280


	//   ....[2]....
        /*0044*/ 	.word	0x00000380


	//   ....[3]....
        /*0048*/ 	.word	0x00000440


	//   ....[4]....
        /*004c*/ 	.word	0x000004e0


	//----- nvinfo : EIATTR_CBANK_PARAM_SIZE
	.align		4
.L_171:
        /*0050*/ 	.byte	0x03, 0x19
        /*0052*/ 	.short	0x000c


	//----- nvinfo : EIATTR_PARAM_CBANK
	.align		4
        /*0054*/ 	.byte	0x04, 0x0a
        /*0056*/ 	.short	(.L_173 - .L_172)
	.align		4
.L_172:
        /*0058*/ 	.word	index@(.nv.constant0._Z11zero_matrixPfi)
        /*005c*/ 	.short	0x0380
        /*005e*/ 	.short	0x000c


	//----- nvinfo : EIATTR_SW_WAR
	.align		4
.L_173:
        /*0060*/ 	.byte	0x04, 0x36
        /*0062*/ 	.short	(.L_175 - .L_174)
.L_174:
        /*0064*/ 	.word	0x00000008
.L_175:


//--------------------- .nv.info._Z10matrix_addPfS_S_fi --------------------------
	.section	.nv.info._Z10matrix_addPfS_S_fi,"",@"SHT_CUDA_INFO"
	.sectionflags	@""
	.align	4


	//----- nvinfo : EIATTR_CUDA_API_VERSION
	.align		4
        /*0000*/ 	.byte	0x04, 0x37
        /*0002*/ 	.short	(.L_177 - .L_176)
.L_176:
        /*0004*/ 	.word	0x00000082


	//----- nvinfo : EIATTR_KPARAM_INFO
	.align		4
.L_177:
        /*0008*/ 	.byte	0x04, 0x17
        /*000a*/ 	.short	(.L_179 - .L_178)
.L_178:
        /*000c*/ 	.word	0x00000000
        /*0010*/ 	.short	0x0004
        /*0012*/ 	.short	0x001c
        /*0014*/ 	.byte	0x00, 0xf0, 0x11, 0x00


	//----- nvinfo : EIATTR_KPARAM_INFO
	.align		4
.L_179:
        /*0018*/ 	.byte	0x04, 0x17
        /*001a*/ 	.short	(.L_181 - .L_180)
.L_180:
        /*001c*/ 	.word	0x00000000
        /*0020*/ 	.short	0x0003
        /*0022*/ 	.short	0x0018
        /*0024*/ 	.byte	0x00, 0xf0, 0x11, 0x00


	//----- nvinfo : EIATTR_KPARAM_INFO
	.align		4
.L_181:
        /*0028*/ 	.byte	0x04, 0x17
        /*002a*/ 	.short	(.L_183 - .L_182)
.L_182:
        /*002c*/ 	.word	0x00000000
        /*0030*/ 	.short	0x0002
        /*0032*/ 	.short	0x0010
        /*0034*/ 	.byte	0x00, 0xf5, 0x21, 0x00


	//----- nvinfo : EIATTR_KPARAM_INFO
	.align		4
.L_183:
        /*0038*/ 	.byte	0x04, 0x17
        /*003a*/ 	.short	(.L_185 - .L_184)
.L_184:
        /*003c*/ 	.word	0x00000000
        /*0040*/ 	.short	0x0001
        /*0042*/ 	.short	0x0008
        /*0044*/ 	.byte	0x00, 0xf5, 0x21, 0x00


	//----- nvinfo : EIATTR_KPARAM_INFO
	.align		4
.L_185:
        /*0048*/ 	.byte	0x04, 0x17
        /*004a*/ 	.short	(.L_187 - .L_186)
.L_186:
        /*004c*/ 	.word	0x00000000
        /*0050*/ 	.short	0x0000
        /*0052*/ 	.short	0x0000
        /*0054*/ 	.byte	0x00, 0xf5, 0x21, 0x00


	//----- nvinfo : EIATTR_SPARSE_MMA_MASK
	.align		4
.L_187:
        /*0058*/ 	.byte	0x03, 0x50
        /*005a*/ 	.short	0x0000


	//----- nvinfo : EIATTR_MAXREG_COUNT
	.align		4
        /*005c*/ 	.byte	0x03, 0x1b
        /*005e*/ 	.short	0x00ff


	//----- nvinfo : EIATTR_MERCURY_ISA_VERSION
	.align		4
        /*0060*/ 	.byte	0x03, 0x5f
        /*0062*/ 	.short	0x0101


	//----- nvinfo : EIATTR_VRC_CTA_INIT_COUNT
	.align		4
        /*0064*/ 	.byte	0x02, 0x4a
	.zero		1
	.zero		1


	//----- nvinfo : EIATTR_EXIT_INSTR_OFFSETS
	.align		4
        /*0068*/ 	.byte	0x04, 0x1c
        /*006a*/ 	.short	(.L_189 - .L_188)


	//   ....[0]....
.L_188:
        /*006c*/ 	.word	0x000000c0


	//   ....[1]....
        /*0070*/ 	.word	0x000001a0


	//----- nvinfo : EIATTR_CBANK_PARAM_SIZE
	.align		4
.L_189:
        /*0074*/ 	.byte	0x03, 0x19
        /*0076*/ 	.short	0x0020


	//----- nvinfo : EIATTR_PARAM_CBANK
	.align		4
        /*0078*/ 	.byte	0x04, 0x0a
        /*007a*/ 	.short	(.L_191 - .L_190)
	.align		4
.L_190:
        /*007c*/ 	.word	index@(.nv.constant0._Z10matrix_addPfS_S_fi)
        /*0080*/ 	.short	0x0380
        /*0082*/ 	.short	0x0020


	//----- nvinfo : EIATTR_SW_WAR
	.align		4
.L_191:
        /*0084*/ 	.byte	0x04, 0x36
        /*0086*/ 	.short	(.L_193 - .L_192)
.L_192:
        /*0088*/ 	.word	0x00000008
.L_193:


//--------------------- .nv.info._Z18activation_softmaxPfS_S_i --------------------------
	.section	.nv.info._Z18activation_softmaxPfS_S_i,"",@"SHT_CUDA_INFO"
	.sectionflags	@""
	.align	4


	//----- nvinfo : EIATTR_CUDA_API_VERSION
	.align		4
        /*0000*/ 	.byte	0x04, 0x37
        /*0002*/ 	.short	(.L_195 - .L_194)
.L_194:
        /*0004*/ 	.word	0x00000082


	//----- nvinfo : EIATTR_KPARAM_INFO
	.align		4
.L_195:
        /*0008*/ 	.byte	0x04, 0x17
        /*000a*/ 	.short	(.L_197 - .L_196)
.L_196:
        /*000c*/ 	.word	0x00000000
        /*0010*/ 	.short	0x0003
        /*0012*/ 	.short	0x0018
        /*0014*/ 	.byte	0x00, 0xf0, 0x11, 0x00


	//----- nvinfo : EIATTR_KPARAM_INFO
	.align		4
.L_197:
        /*0018*/ 	.byte	0x04, 0x17
        /*001a*/ 	.short	(.L_199 - .L_198)
.L_198:
        /*001c*/ 	.word	0x00000000
        /*0020*/ 	.short	0x0002
        /*0022*/ 	.short	0x0010
        /*0024*/ 	.byte	0x00, 0xf5, 0x21, 0x00


	//----- nvinfo : EIATTR_KPARAM_INFO
	.align		4
.L_199:
        /*0028*/ 	.byte	0x04, 0x17
        /*002a*/ 	.short	(.L_201 - .L_200)
.L_200:
        /*002c*/ 	.word	0x00000000
        /*0030*/ 	.short	0x0001
        /*0032*/ 	.short	0x0008
        /*0034*/ 	.byte	0x00, 0xf5, 0x21, 0x00


	//----- nvinfo : EIATTR_KPARAM_INFO
	.align		4
.L_201:
        /*0038*/ 	.byte	0x04, 0x17
        /*003a*/ 	.short	(.L_203 - .L_202)
.L_202:
        /*003c*/ 	.word	0x00000000
        /*0040*/ 	.short	0x0000
        /*0042*/ 	.short	0x0000
        /*0044*/ 	.byte	0x00, 0xf5, 0x21, 0x00


	//----- nvinfo : EIATTR_SPARSE_MMA_MASK
	.align		4
.L_203:
        /*0048*/ 	.byte	0x03, 0x50
        /*004a*/ 	.short	0x0000


	//----- nvinfo : EIATTR_MAXREG_COUNT
	.align		4
        /*004c*/ 	.byte	0x03, 0x1b
        /*004e*/ 	.short	0x00ff


	//----- nvinfo : EIATTR_EXTERNS
	.align		4
        /*0050*/ 	.byte	0x04, 0x0f
        /*0052*/ 	.short	(.L_205 - .L_204)


	//   ....[0]....
	.align		4
.L_204:
        /*0054*/ 	.word	index@(malloc)


	//----- nvinfo : EIATTR_MERCURY_ISA_VERSION
	.align		4
.L_205:
        /*0058*/ 	.byte	0x03, 0x5f
        /*005a*/ 	.short	0x0101


	//----- nvinfo : EIATTR_VRC_CTA_INIT_COUNT
	.align		4
        /*005c*/ 	.byte	0x02, 0x4a
	.zero		1
	.zero		1


	//----- nvinfo : EIATTR_SYSCALL_OFFSETS
	.align		4
        /*0060*/ 	.byte	0x04, 0x46
        /*0062*/ 	.short	(.L_207 - .L_206)


	//   ....[0]....
.L_206:
        /*0064*/ 	.word	0x000000b0


	//----- nvinfo : EIATTR_EXIT_INSTR_OFFSETS
	.align		4
.L_207:
        /*0068*/ 	.byte	0x04, 0x1c
        /*006a*/ 	.short	(.L_209 - .L_208)


	//   ....[0]....
.L_208:
        /*006c*/ 	.word	0x000000e0


	//   ....[1]....
        /*0070*/ 	.word	0x00002da0


	//----- nvinfo : EIATTR_CRS_STACK_SIZE
	.align		4
.L_209:
        /*0074*/ 	.byte	0x04, 0x1e
        /*0076*/ 	.short	(.L_211 - .L_210)
.L_210:
        /*0078*/ 	.word	0x00000000


	//----- nvinfo : EIATTR_CBANK_PARAM_SIZE
	.align		4
.L_211:
        /*007c*/ 	.byte	0x03, 0x19
        /*007e*/ 	.short	0x001c


	//----- nvinfo : EIATTR_PARAM_CBANK
	.align		4
        /*0080*/ 	.byte	0x04, 0x0a
        /*0082*/ 	.short	(.L_213 - .L_212)
	.align		4
.L_212:
        /*0084*/ 	.word	index@(.nv.constant0._Z18activation_softmaxPfS_S_i)
        /*0088*/ 	.short	0x0380
        /*008a*/ 	.short	0x001c


	//----- nvinfo : EIATTR_SW_WAR
	.align		4
.L_213:
        /*008c*/ 	.byte	0x04, 0x36
        /*008e*/ 	.short	(.L_215 - .L_214)
.L_214:
        /*0090*/ 	.word	0x00000008
.L_215:


//--------------------- .nv.info._Z15activation_reluPfS_S_ii --------------------------
	.section	.nv.info._Z15activation_reluPfS_S_ii,"",@"SHT_CUDA_INFO"
	.sectionflags	@""
	.align	4


	//----- nvinfo : EIATTR_CUDA_API_VERSION
	.align		4
        /*0000*/ 	.byte	0x04, 0x37
        /*0002*/ 	.short	(.L_217 - .L_216)
.L_216:
        /*0004*/ 	.word	0x00000082


	//----- nvinfo : EIATTR_KPARAM_INFO
	.align		4
.L_217:
        /*0008*/ 	.byte	0x04, 0x17
        /*000a*/ 	.short	(.L_219 - .L_218)
.L_218:
        /*000c*/ 	.word	0x00000000
        /*0010*/ 	.short	0x0004
        /*0012*/ 	.short	0x001c
        /*0014*/ 	.byte	0x00, 0xf0, 0x11, 0x00


	//----- nvinfo : EIATTR_KPARAM_INFO
	.align		4
.L_219:
        /*0018*/ 	.byte	0x04, 0x17
        /*001a*/ 	.short	(.L_221 - .L_220)
.L_220:
        /*001c*/ 	.word	0x00000000
        /*0020*/ 	.short	0x0003
        /*0022*/ 	.short	0x0018
        /*0024*/ 	.byte	0x00, 0xf0, 0x11, 0x00


	//----- nvinfo : EIATTR_KPARAM_INFO
	.align		4
.L_221:
        /*0028*/ 	.byte	0x04, 0x17
        /*002a*/ 	.short	(.L_223 - .L_222)
.L_222:
        /*002c*/ 	.word	0x00000000
        /*0030*/ 	.short	0x0002
        /*0032*/ 	.short	0x0010
        /*0034*/ 	.byte	0x00, 0xf5, 0x21, 0x00


	//----- nvinfo : EIATTR_KPARAM_INFO
	.align		4
.L_223:
        /*0038*/ 	.byte	0x04, 0x17
        /*003a*/ 	.short	(.L_225 - .L_224)
.L_224:
        /*003c*/ 	.word	0x00000000
        /*0040*/ 	.short	0x0001
        /*0042*/ 	.short	0x0008
        /*0044*/ 	.byte	0x00, 0xf5, 0x21, 0x00


	//----- nvinfo : EIATTR_KPARAM_INFO
	.align		4
.L_225:
        /*0048*/ 	.byte	0x04, 0x17
        /*004a*/ 	.short	(.L_227 - .L_226)
.L_226:
        /*004c*/ 	.word	0x00000000
        /*0050*/ 	.short	0x0000
        /*0052*/ 	.short	0x0000
        /*0054*/ 	.byte	0x00, 0xf5, 0x21, 0x00


	//----- nvinfo : EIATTR_SPARSE_MMA_MASK
	.align		4
.L_227:
        /*0058*/ 	.byte	0x03, 0x50
        /*005a*/ 	.short	0x0000


	//----- nvinfo : EIATTR_MAXREG_COUNT
	.align		4
        /*005c*/ 	.byte	0x03, 0x1b
        /*005e*/ 	.short	0x00ff


	//----- nvinfo : EIATTR_MERCURY_ISA_VERSION
	.align		4
        /*0060*/ 	.byte	0x03, 0x5f
        /*0062*/ 	.short	0x0101


	//----- nvinfo : EIATTR_VRC_CTA_INIT_COUNT
	.align		4
        /*0064*/ 	.byte	0x02, 0x4a
	.zero		1
	.zero		1


	//----- nvinfo : EIATTR_EXIT_INSTR_OFFSETS
	.align		4
        /*0068*/ 	.byte	0x04, 0x1c
        /*006a*/ 	.short	(.L_229 - .L_228)


	//   ....[0]....
.L_228:
        /*006c*/ 	.word	0x00000050


	//   ....[1]....
        /*0070*/ 	.word	0x000021e0


	//   ....[2]....
        /*0074*/ 	.word	0x000023e0


	//   ....[3]....
        /*0078*/ 	.word	0x00002540


	//   ....[4]....
        /*007c*/ 	.word	0x000026c0


	//----- nvinfo : EIATTR_CBANK_PARAM_SIZE
	.align		4
.L_229:
        /*0080*/ 	.byte	0x03, 0x19
        /*0082*/ 	.short	0x0020


	//----- nvinfo : EIATTR_PARAM_CBANK
	.align		4
        /*0084*/ 	.byte	0x04, 0x0a
        /*0086*/ 	.short	(.L_231 - .L_230)
	.align		4
.L_230:
        /*0088*/ 	.word	index@(.nv.constant0._Z15activation_reluPfS_S_ii)
        /*008c*/ 	.short	0x0380
        /*008e*/ 	.short	0x0020


	//----- nvinfo : EIATTR_SW_WAR
	.align		4
.L_231:
        /*0090*/ 	.byte	0x04, 0x36
        /*0092*/ 	.short	(.L_233 - .L_232)
.L_232:
        /*0094*/ 	.word	0x00000008
.L_233:


//--------------------- .nv.callgraph             --------------------------
	.section	.nv.callgraph,"",@"SHT_CUDA_CALLGRAPH"
	.align	4
	.sectionentsize	8
	.align		4
        /*0000*/ 	.word	0x00000000
	.align		4
        /*0004*/ 	.word	0xffffffff
	.align		4
        /*0008*/ 	.word	index@(_Z18activation_softmaxPfS_S_i)
	.align		4
        /*000c*/ 	.word	index@(malloc)
	.align		4
        /*0010*/ 	.word	0x00000000
	.align		4
        /*0014*/ 	.word	0xfffffffe
	.align		4
        /*0018*/ 	.word	0x00000000
	.align		4
        /*001c*/ 	.word	0xfffffffd
	.align		4
        /*0020*/ 	.word	0x00000000
	.align		4
        /*0024*/ 	.word	0xfffffffc


//--------------------- .nv.constant4             --------------------------
	.section	.nv.constant4,"a",@progbits
	.align	8
	.align		8
.nv.constant4:
        /*0000*/ 	.dword	malloc


//--------------------- .text._Z5transPfii        --------------------------
	.section	.text._Z5transPfii,"ax",@progbits
	.align	128
        .global         _Z5transPfii
        .type           _Z5transPfii,@function
        .size           _Z5transPfii,(.L_x_117 - _Z5transPfii)
        .other          _Z5transPfii,@"STO_CUDA_ENTRY STV_DEFAULT"
_Z5transPfii:
.text._Z5transPfii:
[----:B------:R-:W-:Y:S08]  /*0000*/  LDC R1, c[0x0][0x37c] ;  /* 0x0000df00ff017b82 */ /* 0x000ff00000000800 */
[----:B------:R-:W0:Y:S02]  /*0010*/  LDC R0, c[0x0][0x388] ;  /* 0x0000e200ff007b82 */ /* 0x000e240000000800 */
[----:B0-----:R-:W-:-:S13]  /*0020*/  ISETP.GE.AND P0, PT, R0, 0x1, PT ;  /* 0x000000010000780c */ /* 0x001fda0003f06270 */
[----:B------:R-:W-:Y:S05]  /*0030*/  @!P0 EXIT ;  /* 0x000000000000894d */ /* 0x000fea0003800000 */
[----:B------:R-:W-:Y:S01]  /*0040*/  PRMT R0, RZ, 0x7610, R0 ;  /* 0x00007610ff007816 */ /* 0x000fe20000000000 */
[----:B------:R-:W0:Y:S01]  /*0050*/  LDCU.U16 UR6, c[0x0][0x38c] ;  /* 0x00007180ff0677ac */ /* 0x000e220008000400 */
[----:B------:R-:W-:Y:S01]  /*0060*/  PRMT R2, RZ, 0x7610, R2 ;  /* 0x00007610ff027816 */ /* 0x000fe20000000002 */
[----:B------:R-:W1:Y:S01]  /*0070*/  LDCU.64 UR8, c[0x0][0x358] ;  /* 0x00006b00ff0877ac */ /* 0x000e620008000a00 */
[----:B------:R-:W-:-:S05]  /*0080*/  UMOV UR4, URZ ;  /* 0x000000ff00047c82 */ /* 0x000fca0008000000 */
.L_x_4:
[----:B--2---:R-:W2:Y:S01]  /*0090*/  LDC.64 R14, c[0x0][0x388] ;  /* 0x0000e200ff0e7b82 */ /* 0x004ea20000000a00 */
[----:B------:R-:W-:Y:S02]  /*00a0*/  UIADD3 UR5, UPT, UPT, UR4, 0x1, URZ ;  /* 0x0000000104057890 */ /* 0x000fe4000fffe0ff */
[----:B----4-:R-:W-:-:S05]  /*00b0*/  IMAD.U32 R3, RZ, RZ, UR4 ;  /* 0x00000004ff037e24 */ /* 0x010fca000f8e00ff */
[----:B------:R-:W-:Y:S01]  /*00c0*/  UMOV UR4, UR5 ;  /* 0x0000000500047c82 */ /* 0x000fe20008000000 */
[----:B--2---:R-:W-:Y:S02]  /*00d0*/  ISETP.LE.AND P1, PT, R15, UR5, PT ;  /* 0x000000050f007c0c */ /* 0x004fe4000bf23270 */
[----:B------:R-:W-:-:S11]  /*00e0*/  ISETP.NE.AND P0, PT, R14, UR5, PT ;  /* 0x000000050e007c0c */ /* 0x000fd6000bf05270 */
[----:B---3--:R-:W-:Y:S05]  /*00f0*/  @P1 BRA `(.L_x_0) ;  /* 0x0000000800d41947 */ /* 0x008fea0003800000 */
[----:B------:R-:W-:Y:S01]  /*0100*/  IADD3 R4, PT, PT, -R3, -0x2, R15 ;  /* 0xfffffffe03047810 */ /* 0x000fe20007ffe10f */
[----:B------:R-:W-:-:S03]  /*0110*/  IMAD.U32 R6, RZ, RZ, UR4 ;  /* 0x00000004ff067e24 */ /* 0x000fc6000f8e00ff */
[----:B------:R-:W-:Y:S02]  /*0120*/  ISETP.GE.U32.AND P1, PT, R4, 0x7, PT ;  /* 0x000000070400780c */ /* 0x000fe40003f26070 */
[----:B------:R-:W-:-:S04]  /*0130*/  LOP3.LUT R4, RZ, R3, RZ, 0x33, !PT ;  /* 0x00000003ff047212 */ /* 0x000fc800078e33ff */
[----:B------:R-:W-:-:S07]  /*0140*/  IADD3 R4, PT, PT, R4, R15, RZ ;  /* 0x0000000f04047210 */ /* 0x000fce0007ffe0ff */
[----:B------:R-:W-:Y:S05]  /*0150*/  @!P1 BRA `(.L_x_1) ;  /* 0x0000000400709947 */ /* 0x000fea0003800000 */
[C---:B------:R-:W-:Y:S01]  /*0160*/  IADD3 R9, PT, PT, R3.reuse, 0x3, RZ ;  /* 0x0000000303097810 */ /* 0x040fe20007ffe0ff */
[C---:B------:R-:W-:Y:S01]  /*0170*/  VIADD R7, R3.reuse, 0x2 ;  /* 0x0000000203077836 */ /* 0x040fe20000000000 */
[C---:B------:R-:W-:Y:S01]  /*0180*/  IADD3 R13, PT, PT, R3.reuse, 0x5, RZ ;  /* 0x00000005030d7810 */ /* 0x040fe20007ffe0ff */
[C---:B------:R-:W-:Y:S01]  /*0190*/  VIADD R11, R3.reuse, 0x4 ;  /* 0x00000004030b7836 */ /* 0x040fe20000000000 */
[C---:B------:R-:W-:Y:S01]  /*01a0*/  IADD3 R29, PT, PT, R3.reuse, 0x7, RZ ;  /* 0x00000007031d7810 */ /* 0x040fe20007ffe0ff */
[C---:B------:R-:W-:Y:S01]  /*01b0*/  VIADD R27, R3.reuse, 0x6 ;  /* 0x00000006031b7836 */ /* 0x040fe20000000000 */
[----:B------:R-:W-:Y:S01]  /*01c0*/  LOP3.LUT R12, R4, 0xfffffff8, RZ, 0xc0, !PT ;  /* 0xfffffff8040c7812 */ /* 0x000fe200078ec0ff */
[C---:B------:R-:W-:Y:S01]  /*01d0*/  VIADD R8, R3.reuse, 0x8 ;  /* 0x0000000803087836 */ /* 0x040fe20000000000 */
[----:B------:R-:W-:Y:S01]  /*01e0*/  MOV R5, R3 ;  /* 0x0000000300057202 */ /* 0x000fe20000000f00 */
[--C-:B------:R-:W-:Y:S02]  /*01f0*/  IMAD R10, R14, UR4, R3.reuse ;  /* 0x000000040e0a7c24 */ /* 0x100fe4000f8e0203 */
[----:B------:R-:W-:-:S02]  /*0200*/  IMAD R6, R3, R15, R3 ;  /* 0x0000000f03067224 */ /* 0x000fc400078e0203 */
[-CC-:B------:R-:W-:Y:S02]  /*0210*/  IMAD R7, R7, R14.reuse, R3.reuse ;  /* 0x0000000e07077224 */ /* 0x180fe400078e0203 */
[-CC-:B------:R-:W-:Y:S02]  /*0220*/  IMAD R9, R9, R14.reuse, R3.reuse ;  /* 0x0000000e09097224 */ /* 0x180fe400078e0203 */
[-CC-:B------:R-:W-:Y:S02]  /*0230*/  IMAD R11, R11, R14.reuse, R3.reuse ;  /* 0x0000000e0b0b7224 */ /* 0x180fe400078e0203 */
[-CC-:B------:R-:W-:Y:S02]  /*0240*/  IMAD R13, R13, R14.reuse, R3.reuse ;  /* 0x0000000e0d0d7224 */ /* 0x180fe400078e0203 */
[-CC-:B------:R-:W-:Y:S02]  /*0250*/  IMAD R27, R27, R14.reuse, R3.reuse ;  /* 0x0000000e1b1b7224 */ /* 0x180fe400078e0203 */
[----:B------:R-:W-:-:S02]  /*0260*/  IMAD R29, R29, R14, R3 ;  /* 0x0000000e1d1d7224 */ /* 0x000fc400078e0203 */
[----:B------:R-:W-:Y:S02]  /*0270*/  IMAD R8, R8, R14, R3 ;  /* 0x0000000e08087224 */ /* 0x000fe400078e0203 */
[----:B------:R-:W-:-:S07]  /*0280*/  IMAD.MOV R12, RZ, RZ, -R12 ;  /* 0x000000ffff0c7224 */ /* 0x000fce00078e0a0c */
.L_x_2:
[----:B---3--:R-:W2:Y:S01]  /*0290*/  LDC.64 R18, c[0x0][0x380] ;  /* 0x0000e000ff127b82 */ /* 0x008ea20000000a00 */
[----:B------:R-:W-:-:S05]  /*02a0*/  IADD3 R17, PT, PT, R6, 0x1, RZ ;  /* 0x0000000106117810 */ /* 0x000fca0007ffe0ff */
[----:B--2---:R-:W-:-:S05]  /*02b0*/  IMAD.WIDE R16, R17, 0x4, R18 ;  /* 0x0000000411107825 */ /* 0x004fca00078e0212 */
[----:B-1----:R-:W2:Y:S01]  /*02c0*/  LDG.E R24, desc[UR8][R16.64] ;  /* 0x0000000810187981 */ /* 0x002ea2000c1e1900 */
[----:B------:R-:W-:-:S05]  /*02d0*/  IMAD.WIDE.U32 R20, R10, 0x4, R18 ;  /* 0x000000040a147825 */ /* 0x000fca00078e0012 */
[----:B------:R-:W3:Y:S01]  /*02e0*/  LDG.E R26, desc[UR8][R20.64] ;  /* 0x00000008141a7981 */ /* 0x000ee2000c1e1900 */
[----:B------:R-:W-:Y:S01]  /*02f0*/  IMAD.WIDE.U32 R22, R7, 0x4, R18 ;  /* 0x0000000407167825 */ /* 0x000fe200078e0012 */
[----:B--2---:R-:W1:Y:S02]  /*0300*/  F2I.TRUNC.NTZ R24, R24 ;  /* 0x0000001800187305 */ /* 0x004e64000020f100 */
[----:B---3--:R2:W-:Y:S01]  /*0310*/  STG.E desc[UR8][R16.64], R26 ;  /* 0x0000001a10007986 */ /* 0x0085e2000c101908 */
[----:B-1----:R-:W-:-:S05]  /*0320*/  I2FP.F32.S32 R28, R24 ;  /* 0x00000018001c7245 */ /* 0x002fca0000201400 */
[----:B------:R1:W-:Y:S04]  /*0330*/  STG.E desc[UR8][R20.64], R28 ;  /* 0x0000001c14007986 */ /* 0x0003e8000c101908 */
[----:B------:R-:W3:Y:S04]  /*0340*/  LDG.E R25, desc[UR8][R16.64+0x4] ;  /* 0x0000040810197981 */ /* 0x000ee8000c1e1900 */
[----:B--2---:R-:W2:Y:S01]  /*0350*/  LDG.E R26, desc[UR8][R22.64] ;  /* 0x00000008161a7981 */ /* 0x004ea2000c1e1900 */
[----:B---3--:R-:W1:Y:S03]  /*0360*/  F2I.TRUNC.NTZ R25, R25 ;  /* 0x0000001900197305 */ /* 0x008e66000020f100 */
[----:B--2---:R2:W-:Y:S01]  /*0370*/  STG.E desc[UR8][R16.64+0x4], R26 ;  /* 0x0000041a10007986 */ /* 0x0045e2000c101908 */
[----:B-1----:R-:W-:-:S05]  /*0380*/  I2FP.F32.S32 R28, R25 ;  /* 0x00000019001c7245 */ /* 0x002fca0000201400 */
[----:B------:R1:W-:Y:S04]  /*0390*/  STG.E desc[UR8][R22.64], R28 ;  /* 0x0000001c16007986 */ /* 0x0003e8000c101908 */
[----:B------:R-:W3:Y:S01]  /*03a0*/  LDG.E R20, desc[UR8][R16.64+0x8] ;  /* 0x0000080810147981 */ /* 0x000ee2000c1e1900 */
[----:B------:R-:W-:-:S05]  /*03b0*/  IMAD.WIDE.U32 R24, R9, 0x4, R18 ;  /* 0x0000000409187825 */ /* 0x000fca00078e0012 */
[----:B--2---:R-:W2:Y:S01]  /*03c0*/  LDG.E R26, desc[UR8][R24.64] ;  /* 0x00000008181a7981 */ /* 0x004ea2000c1e1900 */
[----:B---3--:R-:W3:Y:S03]  /*03d0*/  F2I.TRUNC.NTZ R20, R20 ;  /* 0x0000001400147305 */ /* 0x008ee6000020f100 */
[----:B--2---:R-:W-:Y:S01]  /*03e0*/  STG.E desc[UR8][R16.64+0x8], R26 ;  /* 0x0000081a10007986 */ /* 0x004fe2000c101908 */
[----:B---3--:R-:W-:-:S05]  /*03f0*/  I2FP.F32.S32 R21, R20 ;  /* 0x0000001400157245 */ /* 0x008fca0000201400 */
[----:B------:R2:W-:Y:S04]  /*0400*/  STG.E desc[UR8][R24.64], R21 ;  /* 0x0000001518007986 */ /* 0x0005e8000c101908 */
[----:B-1----:R-:W3:Y:S01]  /*0410*/  LDG.E R28, desc[UR8][R16.64+0xc] ;  /* 0x00000c08101c7981 */ /* 0x002ee2000c1e1900 */
[----:B--2---:R-:W-:-:S05]  /*0420*/  IMAD.WIDE.U32 R20, R11, 0x4, R18 ;  /* 0x000000040b147825 */ /* 0x004fca00078e0012 */
[----:B------:R-:W2:Y:S01]  /*0430*/  LDG.E R26, desc[UR8][R20.64] ;  /* 0x00000008141a7981 */ /* 0x000ea2000c1e1900 */
[----:B------:R-:W-:Y:S01]  /*0440*/  IMAD.WIDE.U32 R22, R13, 0x4, R18 ;  /* 0x000000040d167825 */ /* 0x000fe200078e0012 */
[----:B---3--:R-:W1:Y:S02]  /*0450*/  F2I.TRUNC.NTZ R28, R28 ;  /* 0x0000001c001c7305 */ /* 0x008e64000020f100 */
[----:B--2---:R2:W-:Y:S01]  /*0460*/  STG.E desc[UR8][R16.64+0xc], R26 ;  /* 0x00000c1a10007986 */ /* 0x0045e2000c101908 */
[----:B-1----:R-:W-:-:S05]  /*0470*/  I2FP.F32.S32 R28, R28 ;  /* 0x0000001c001c7245 */ /* 0x002fca0000201400 */
[----:B------:R1:W-:Y:S04]  /*0480*/  STG.E desc[UR8][R20.64], R28 ;  /* 0x0000001c14007986 */ /* 0x0003e8000c101908 */
[----:B--2---:R-:W2:Y:S04]  /*0490*/  LDG.E R26, desc[UR8][R22.64] ;  /* 0x00000008161a7981 */ /* 0x004ea8000c1e1900 */
[----:B-1----:R-:W3:Y:S02]  /*04a0*/  LDG.E R20, desc[UR8][R16.64+0x10] ;  /* 0x0000100810147981 */ /* 0x002ee4000c1e1900 */
[----:B---3--:R-:W1:Y:S02]  /*04b0*/  F2I.TRUNC.NTZ R24, R20 ;  /* 0x0000001400187305 */ /* 0x008e64000020f100 */
[----:B--2---:R-:W-:Y:S01]  /*04c0*/  STG.E desc[UR8][R16.64+0x10], R26 ;  /* 0x0000101a10007986 */ /* 0x004fe2000c101908 */
[----:B-1----:R-:W-:-:S05]  /*04d0*/  I2FP.F32.S32 R25, R24 ;  /* 0x0000001800197245 */ /* 0x002fca0000201400 */
[----:B------:R1:W-:Y:S04]  /*04e0*/  STG.E desc[UR8][R22.64], R25 ;  /* 0x0000001916007986 */ /* 0x0003e8000c101908 */
[----:B------:R-:W2:Y:S01]  /*04f0*/  LDG.E R28, desc[UR8][R16.64+0x14] ;  /* 0x00001408101c7981 */ /* 0x000ea2000c1e1900 */
[----:B-1----:R-:W-:-:S05]  /*0500*/  IMAD.WIDE.U32 R24, R27, 0x4, R18 ;  /* 0x000000041b187825 */ /* 0x002fca00078e0012 */
[----:B------:R-:W3:Y:S01]  /*0510*/  LDG.E R26, desc[UR8][R24.64] ;  /* 0x00000008181a7981 */ /* 0x000ee2000c1e1900 */
[--C-:B------:R-:W-:Y:S01]  /*0520*/  IMAD.WIDE.U32 R20, R29, 0x4, R18.reuse ;  /* 0x000000041d147825 */ /* 0x100fe200078e0012 */
[----:B--2---:R-:W1:Y:S02]  /*0530*/  F2I.TRUNC.NTZ R28, R28 ;  /* 0x0000001c001c7305 */ /* 0x004e64000020f100 */
[----:B-1----:R-:W-:Y:S01]  /*0540*/  I2FP.F32.S32 R28, R28 ;  /* 0x0000001c001c7245 */ /* 0x002fe20000201400 */
[----:B---3--:R-:W-:Y:S04]  /*0550*/  STG.E desc[UR8][R16.64+0x14], R26 ;  /* 0x0000141a10007986 */ /* 0x008fe8000c101908 */
[----:B------:R-:W-:Y:S04]  /*0560*/  STG.E desc[UR8][R24.64], R28 ;  /* 0x0000001c18007986 */ /* 0x000fe8000c101908 */
[----:B------:R-:W2:Y:S04]  /*0570*/  LDG.E R22, desc[UR8][R16.64+0x18] ;  /* 0x0000180810167981 */ /* 0x000ea8000c1e1900 */
[----:B------:R-:W3:Y:S01]  /*0580*/  LDG.E R23, desc[UR8][R20.64] ;  /* 0x0000000814177981 */ /* 0x000ee2000c1e1900 */
[----:B------:R-:W-:Y:S01]  /*0590*/  IMAD.WIDE.U32 R18, R8, 0x4, R18 ;  /* 0x0000000408127825 */ /* 0x000fe200078e0012 */
[----:B--2---:R-:W1:Y:S02]  /*05a0*/  F2I.TRUNC.NTZ R22, R22 ;  /* 0x0000001600167305 */ /* 0x004e64000020f100 */
[----:B---3--:R2:W-:Y:S01]  /*05b0*/  STG.E desc[UR8][R16.64+0x18], R23 ;  /* 0x0000181710007986 */ /* 0x0085e2000c101908 */
[----:B-1----:R-:W-:-:S05]  /*05c0*/  I2FP.F32.S32 R22, R22 ;  /* 0x0000001600167245 */ /* 0x002fca0000201400 */
[----:B------:R3:W-:Y:S04]  /*05d0*/  STG.E desc[UR8][R20.64], R22 ;  /* 0x0000001614007986 */ /* 0x0007e8000c101908 */
[----:B--2---:R-:W2:Y:S04]  /*05e0*/  LDG.E R23, desc[UR8][R16.64+0x1c] ;  /* 0x00001c0810177981 */ /* 0x004ea8000c1e1900 */
[----:B------:R-:W4:Y:S01]  /*05f0*/  LDG.E R26, desc[UR8][R18.64] ;  /* 0x00000008121a7981 */ /* 0x000f22000c1e1900 */
[----:B------:R-:W-:-:S05]  /*0600*/  VIADD R12, R12, 0x8 ;  /* 0x000000080c0c7836 */ /* 0x000fca0000000000 */
[----:B------:R-:W-:Y:S01]  /*0610*/  ISETP.NE.AND P1, PT, R12, RZ, PT ;  /* 0x000000ff0c00720c */ /* 0x000fe20003f25270 */
[----:B------:R-:W-:Y:S01]  /*0620*/  VIADD R6, R6, 0x8 ;  /* 0x0000000806067836 */ /* 0x000fe20000000000 */
[----:B------:R-:W-:Y:S01]  /*0630*/  IADD3 R5, PT, PT, R5, 0x8, RZ ;  /* 0x0000000805057810 */ /* 0x000fe20007ffe0ff */
[C---:B------:R-:W-:Y:S01]  /*0640*/  IMAD R9, R14.reuse, 0x8, R9 ;  /* 0x000000080e097824 */ /* 0x040fe200078e0209 */
[C---:B------:R-:W-:Y:S01]  /*0650*/  LEA R7, R14.reuse, R7, 0x3 ;  /* 0x000000070e077211 */ /* 0x040fe200078e18ff */
[C---:B------:R-:W-:Y:S01]  /*0660*/  IMAD R13, R14.reuse, 0x8, R13 ;  /* 0x000000080e0d7824 */ /* 0x040fe200078e020d */
[C---:B------:R-:W-:Y:S01]  /*0670*/  LEA R11, R14.reuse, R11, 0x3 ;  /* 0x0000000b0e0b7211 */ /* 0x040fe200078e18ff */
[C---:B------:R-:W-:Y:S01]  /*0680*/  IMAD R29, R14.reuse, 0x8, R29 ;  /* 0x000000080e1d7824 */ /* 0x040fe200078e021d */
[C---:B------:R-:W-:Y:S01]  /*0690*/  LEA R27, R14.reuse, R27, 0x3 ;  /* 0x0000001b0e1b7211 */ /* 0x040fe200078e18ff */
[C---:B------:R-:W-:Y:S01]  /*06a0*/  IMAD R10, R14.reuse, 0x8, R10 ;  /* 0x000000080e0a7824 */ /* 0x040fe200078e020a */
[----:B------:R-:W-:Y:S01]  /*06b0*/  LEA R8, R14, R8, 0x3 ;  /* 0x000000080e087211 */ /* 0x000fe200078e18ff */
[----:B--2---:R-:W1:Y:S01]  /*06c0*/  F2I.TRUNC.NTZ R24, R23 ;  /* 0x0000001700187305 */ /* 0x004e62000020f100 */
[----:B----4-:R3:W-:Y:S01]  /*06d0*/  STG.E desc[UR8][R16.64+0x1c], R26 ;  /* 0x00001c1a10007986 */ /* 0x0107e2000c101908 */
[----:B-1----:R-:W-:-:S05]  /*06e0*/  I2FP.F32.S32 R25, R24 ;  /* 0x0000001800197245 */ /* 0x002fca0000201400 */
[----:B------:R3:W-:Y:S01]  /*06f0*/  STG.E desc[UR8][R18.64], R25 ;  /* 0x0000001912007986 */ /* 0x0007e2000c101908 */
[----:B------:R-:W-:Y:S05]  /*0700*/  @P1 BRA `(.L_x_2) ;  /* 0xfffffff800e01947 */ /* 0x000fea000383ffff */
[----:B------:R-:W-:-:S07]  /*0710*/  IADD3 R6, PT, PT, R5, 0x1, RZ ;  /* 0x0000000105067810 */ /* 0x000fce0007ffe0ff */
.L_x_1:
[----:B------:R-:W-:-:S13]  /*0720*/  LOP3.LUT P1, RZ, R4, 0x7, RZ, 0xc0, !PT ;  /* 0x0000000704ff7812 */ /* 0x000fda000782c0ff */
[----:B------:R-:W-:Y:S05]  /*0730*/  @!P1 BRA `(.L_x_0) ;  /* 0x0000000400449947 */ /* 0x000fea0003800000 */
[----:B------:R-:W-:-:S05]  /*0740*/  LOP3.LUT R4, RZ, R2, RZ, 0x33, !PT ;  /* 0x00000002ff047212 */ /* 0x000fca00078e33ff */
[----:B0-----:R-:W-:-:S05]  /*0750*/  VIADD R4, R4, UR6 ;  /* 0x0000000604047c36 */ /* 0x001fca0008000000 */
[----:B------:R-:W-:-:S04]  /*0760*/  LOP3.LUT R4, R4, 0x7, RZ, 0xc0, !PT ;  /* 0x0000000704047812 */ /* 0x000fc800078ec0ff */
[C---:B------:R-:W-:Y:S02]  /*0770*/  IADD3 R5, PT, PT, R4.reuse, -0x1, RZ ;  /* 0xffffffff04057810 */ /* 0x040fe40007ffe0ff */
[----:B------:R-:W-:Y:S02]  /*0780*/  LOP3.LUT P2, RZ, R4, 0x3, RZ, 0xc0, !PT ;  /* 0x0000000304ff7812 */ /* 0x000fe4000784c0ff */
[----:B------:R-:W-:-:S13]  /*0790*/  ISETP.GE.U32.AND P1, PT, R5, 0x3, PT ;  /* 0x000000030500780c */ /* 0x000fda0003f26070 */
[----:B------:R-:W-:Y:S05]  /*07a0*/  @!P1 BRA `(.L_x_3) ;  /* 0x0000000000909947 */ /* 0x000fea0003800000 */
[----:B------:R-:W0:Y:S01]  /*07b0*/  LDC.64 R8, c[0x0][0x380] ;  /* 0x0000e000ff087b82 */ /* 0x000e220000000a00 */
[----:B------:R-:W-:Y:S02]  /*07c0*/  IMAD R5, R3, R15, R6 ;  /* 0x0000000f03057224 */ /* 0x000fe400078e0206 */
[----:B------:R-:W-:Y:S02]  /*07d0*/  IMAD R13, R6, R14, R3 ;  /* 0x0000000e060d7224 */ /* 0x000fe400078e0203 */
[----:B0-----:R-:W-:-:S05]  /*07e0*/  IMAD.WIDE R4, R5, 0x4, R8 ;  /* 0x0000000405047825 */ /* 0x001fca00078e0208 */
[----:B-1----:R-:W2:Y:S01]  /*07f0*/  LDG.E R7, desc[UR8][R4.64] ;  /* 0x0000000804077981 */ /* 0x002ea2000c1e1900 */
[----:B------:R-:W-:-:S05]  /*0800*/  IMAD.WIDE.U32 R10, R13, 0x4, R8 ;  /* 0x000000040d0a7825 */ /* 0x000fca00078e0008 */
[----:B---3--:R-:W3:Y:S01]  /*0810*/  LDG.E R17, desc[UR8][R10.64] ;  /* 0x000000080a117981 */ /* 0x008ee2000c1e1900 */
[----:B------:R-:W-:-:S04]  /*0820*/  IMAD.IADD R21, R13, 0x1, R14 ;  /* 0x000000010d157824 */ /* 0x000fc800078e020e */
[----:B------:R-:W-:Y:S01]  /*0830*/  IMAD.WIDE.U32 R12, R21, 0x4, R8 ;  /* 0x00000004150c7825 */ /* 0x000fe200078e0008 */
[----:B--2---:R-:W0:Y:S01]  /*0840*/  F2I.TRUNC.NTZ R7, R7 ;  /* 0x0000000700077305 */ /* 0x004e22000020f100 */
[----:B---3--:R-:W-:Y:S01]  /*0850*/  STG.E desc[UR8][R4.64], R17 ;  /* 0x0000001104007986 */ /* 0x008fe2000c101908 */
[----:B0-----:R-:W-:-:S05]  /*0860*/  I2FP.F32.S32 R19, R7 ;  /* 0x0000000700137245 */ /* 0x001fca0000201400 */
[----:B------:R0:W-:Y:S04]  /*0870*/  STG.E desc[UR8][R10.64], R19 ;  /* 0x000000130a007986 */ /* 0x0001e8000c101908 */
[----:B------:R-:W2:Y:S04]  /*0880*/  LDG.E R16, desc[UR8][R4.64+0x4] ;  /* 0x0000040804107981 */ /* 0x000ea8000c1e1900 */
[----:B------:R-:W3:Y:S01]  /*0890*/  LDG.E R23, desc[UR8][R12.64] ;  /* 0x000000080c177981 */ /* 0x000ee2000c1e1900 */
[----:B------:R-:W-:-:S05]  /*08a0*/  IADD3 R21, PT, PT, R21, R14, RZ ;  /* 0x0000000e15157210 */ /* 0x000fca0007ffe0ff */
[----:B0-----:R-:W-:Y:S01]  /*08b0*/  IMAD.WIDE.U32 R10, R21, 0x4, R8 ;  /* 0x00000004150a7825 */ /* 0x001fe200078e0008 */
[----:B--2---:R-:W0:Y:S01]  /*08c0*/  F2I.TRUNC.NTZ R16, R16 ;  /* 0x0000001000107305 */ /* 0x004e22000020f100 */
[----:B---3--:R-:W-:Y:S01]  /*08d0*/  STG.E desc[UR8][R4.64+0x4], R23 ;  /* 0x0000041704007986 */ /* 0x008fe2000c101908 */
[----:B0-----:R-:W-:-:S05]  /*08e0*/  I2FP.F32.S32 R25, R16 ;  /* 0x0000001000197245 */ /* 0x001fca0000201400 */
[----:B------:R0:W-:Y:S04]  /*08f0*/  STG.E desc[UR8][R12.64], R25 ;  /* 0x000000190c007986 */ /* 0x0001e8000c101908 */
[----:B------:R-:W2:Y:S04]  /*0900*/  LDG.E R7, desc[UR8][R4.64+0x8] ;  /* 0x0000080804077981 */ /* 0x000ea8000c1e1900 */
[----:B------:R-:W3:Y:S01]  /*0910*/  LDG.E R17, desc[UR8][R10.64] ;  /* 0x000000080a117981 */ /* 0x000ee2000c1e1900 */
[----:B------:R-:W-:-:S04]  /*0920*/  IMAD.IADD R21, R21, 0x1, R14 ;  /* 0x0000000115157824 */ /* 0x000fc800078e020e */
[----:B------:R-:W-:Y:S01]  /*0930*/  IMAD.WIDE.U32 R8, R21, 0x4, R8 ;  /* 0x0000000415087825 */ /* 0x000fe200078e0008 */
[----:B--2---:R-:W1:Y:S01]  /*0940*/  F2I.TRUNC.NTZ R7, R7 ;  /* 0x0000000700077305 */ /* 0x004e62000020f100 */
[----:B---3--:R2:W-:Y:S01]  /*0950*/  STG.E desc[UR8][R4.64+0x8], R17 ;  /* 0x0000081104007986 */ /* 0x0085e2000c101908 */
[----:B-1----:R-:W-:-:S05]  /*0960*/  I2FP.F32.S32 R19, R7 ;  /* 0x0000000700137245 */ /* 0x002fca0000201400 */
[----:B------:R2:W-:Y:S04]  /*0970*/  STG.E desc[UR8][R10.64], R19 ;  /* 0x000000130a007986 */ /* 0x0005e8000c101908 */
[----:B------:R-:W3:Y:S04]  /*0980*/  LDG.E R16, desc[UR8][R4.64+0xc] ;  /* 0x00000c0804107981 */ /* 0x000ee8000c1e1900 */
[----:B0-----:R-:W4:Y:S01]  /*0990*/  LDG.E R13, desc[UR8][R8.64] ;  /* 0x00000008080d7981 */ /* 0x001f22000c1e1900 */
[----:B------:R-:W-:Y:S01]  /*09a0*/  IADD3 R6, PT, PT, R6, 0x4, RZ ;  /* 0x0000000406067810 */ /* 0x000fe20007ffe0ff */
[----:B---3--:R-:W0:Y:S02]  /*09b0*/  F2I.TRUNC.NTZ R16, R16 ;  /* 0x0000001000107305 */ /* 0x008e24000020f100 */
[----:B----4-:R2:W-:Y:S01]  /*09c0*/  STG.E desc[UR8][R4.64+0xc], R13 ;  /* 0x00000c0d04007986 */ /* 0x0105e2000c101908 */
[----:B0-----:R-:W-:-:S05]  /*09d0*/  I2FP.F32.S32 R21, R16 ;  /* 0x0000001000157245 */ /* 0x001fca0000201400 */
[----:B------:R2:W-:Y:S02]  /*09e0*/  STG.E desc[UR8][R8.64], R21 ;  /* 0x0000001508007986 */ /* 0x0005e4000c101908 */
.L_x_3:
[----:B------:R-:W-:Y:S05]  /*09f0*/  @!P2 BRA `(.L_x_0) ;  /* 0x000000000094a947 */ /* 0x000fea0003800000 */
[----:B--2---:R-:W-:-:S05]  /*0a00*/  LOP3.LUT R4, R0, 0x3, RZ, 0x3c, !PT ;  /* 0x0000000300047812 */ /* 0x004fca00078e3cff */
[----:B------:R-:W-:-:S05]  /*0a10*/  VIADD R10, R4, UR6 ;  /* 0x00000006040a7c36 */ /* 0x000fca0008000000 */
[----:B------:R-:W-:-:S04]  /*0a20*/  LOP3.LUT R4, R10, 0x3, RZ, 0xc0, !PT ;  /* 0x000000030a047812 */ /* 0x000fc800078ec0ff */
[----:B------:R-:W-:-:S13]  /*0a30*/  ISETP.NE.AND P1, PT, R4, 0x1, PT ;  /* 0x000000010400780c */ /* 0x000fda0003f25270 */
[----:B------:R-:W0:Y:S01]  /*0a40*/  @P1 LDC.64 R8, c[0x0][0x380] ;  /* 0x0000e000ff081b82 */ /* 0x000e220000000a00 */
[----:B------:R-:W-:Y:S02]  /*0a50*/  @P1 IMAD R5, R3, R15, R6 ;  /* 0x0000000f03051224 */ /* 0x000fe400078e0206 */
[----:B------:R-:W-:Y:S02]  /*0a60*/  @P1 IMAD R11, R6, R14, R3 ;  /* 0x0000000e060b1224 */ /* 0x000fe400078e0203 */
[----:B0-----:R-:W-:-:S05]  /*0a70*/  @P1 IMAD.WIDE R4, R5, 0x4, R8 ;  /* 0x0000000405041825 */ /* 0x001fca00078e0208 */
[----:B-1----:R-:W2:Y:S01]  /*0a80*/  @P1 LDG.E R7, desc[UR8][R4.64] ;  /* 0x0000000804071981 */ /* 0x002ea2000c1e1900 */
[----:B------:R-:W-:-:S05]  /*0a90*/  @P1 IMAD.WIDE.U32 R12, R11, 0x4, R8 ;  /* 0x000000040b0c1825 */ /* 0x000fca00078e0008 */
[----:B---3--:R-:W3:Y:S01]  /*0aa0*/  @P1 LDG.E R17, desc[UR8][R12.64] ;  /* 0x000000080c111981 */ /* 0x008ee2000c1e1900 */
[----:B------:R-:W-:-:S05]  /*0ab0*/  @P1 IADD3 R11, PT, PT, R11, R14, RZ ;  /* 0x0000000e0b0b1210 */ /* 0x000fca0007ffe0ff */
[----:B------:R-:W-:Y:S01]  /*0ac0*/  @P1 IMAD.WIDE.U32 R8, R11, 0x4, R8 ;  /* 0x000000040b081825 */ /* 0x000fe200078e0008 */
[----:B--2---:R-:W0:Y:S01]  /*0ad0*/  @P1 F2I.TRUNC.NTZ R7, R7 ;  /* 0x0000000700071305 */ /* 0x004e22000020f100 */
[----:B---3--:R-:W-:Y:S01]  /*0ae0*/  @P1 STG.E desc[UR8][R4.64], R17 ;  /* 0x0000001104001986 */ /* 0x008fe2000c101908 */
[----:B0-----:R-:W-:-:S05]  /*0af0*/  @P1 I2FP.F32.S32 R19, R7 ;  /* 0x0000000700131245 */ /* 0x001fca0000201400 */
[----:B------:R0:W-:Y:S04]  /*0b00*/  @P1 STG.E desc[UR8][R12.64], R19 ;  /* 0x000000130c001986 */ /* 0x0001e8000c101908 */
[----:B------:R-:W2:Y:S04]  /*0b10*/  @P1 LDG.E R16, desc[UR8][R4.64+0x4] ;  /* 0x0000040804101981 */ /* 0x000ea8000c1e1900 */
[----:B------:R-:W3:Y:S01]  /*0b20*/  @P1 LDG.E R21, desc[UR8][R8.64] ;  /* 0x0000000808151981 */ /* 0x000ee2000c1e1900 */
[----:B------:R-:W-:Y:S01]  /*0b30*/  LOP3.LUT R10, R10, 0x1, RZ, 0xc0, !PT ;  /* 0x000000010a0a7812 */ /* 0x000fe200078ec0ff */
[----:B------:R-:W-:-:S03]  /*0b40*/  @P1 VIADD R6, R6, 0x2 ;  /* 0x0000000206061836 */ /* 0x000fc60000000000 */
[----:B------:R-:W-:-:S13]  /*0b50*/  ISETP.NE.U32.AND P2, PT, R10, 0x1, PT ;  /* 0x000000010a00780c */ /* 0x000fda0003f45070 */
[----:B------:R-:W0:Y:S01]  /*0b60*/  @!P2 LDC.64 R10, c[0x0][0x380] ;  /* 0x0000e000ff0aab82 */ /* 0x000e220000000a00 */
[----:B------:R-:W-:Y:S02]  /*0b70*/  @!P2 IMAD R15, R3, R15, R6 ;  /* 0x0000000f030fa224 */ /* 0x000fe400078e0206 */
[----:B------:R-:W-:Y:S02]  /*0b80*/  @!P2 IMAD R3, R6, R14, R3 ;  /* 0x0000000e0603a224 */ /* 0x000fe400078e0203 */
[----:B0-----:R-:W-:-:S04]  /*0b90*/  @!P2 IMAD.WIDE R12, R15, 0x4, R10 ;  /* 0x000000040f0ca825 */ /* 0x001fc800078e020a */
[----:B------:R-:W-:Y:S01]  /*0ba0*/  @!P2 IMAD.WIDE.U32 R10, R3, 0x4, R10 ;  /* 0x00000004030aa825 */ /* 0x000fe200078e000a */
[----:B--2---:R-:W0:Y:S01]  /*0bb0*/  @P1 F2I.TRUNC.NTZ R16, R16 ;  /* 0x0000001000101305 */ /* 0x004e22000020f100 */
[----:B---3--:R4:W-:Y:S01]  /*0bc0*/  @P1 STG.E desc[UR8][R4.64+0x4], R21 ;  /* 0x0000041504001986 */ /* 0x0089e2000c101908 */
[----:B0-----:R-:W-:-:S05]  /*0bd0*/  @P1 I2FP.F32.S32 R7, R16 ;  /* 0x0000001000071245 */ /* 0x001fca0000201400 */
[----:B------:R4:W-:Y:S04]  /*0be0*/  @P1 STG.E desc[UR8][R8.64], R7 ;  /* 0x0000000708001986 */ /* 0x0009e8000c101908 */
[----:B------:R-:W2:Y:S04]  /*0bf0*/  @!P2 LDG.E R15, desc[UR8][R12.64] ;  /* 0x000000080c0fa981 */ /* 0x000ea8000c1e1900 */
[----:B------:R-:W3:Y:S01]  /*0c00*/  @!P2 LDG.E R3, desc[UR8][R10.64] ;  /* 0x000000080a03a981 */ /* 0x000ee2000c1e1900 */
[----:B--2---:R-:W0:Y:S03]  /*0c10*/  @!P2 F2I.TRUNC.NTZ R15, R15 ;  /* 0x0000000f000fa305 */ /* 0x004e26000020f100 */
[----:B---3--:R4:W-:Y:S01]  /*0c20*/  @!P2 STG.E desc[UR8][R12.64], R3 ;  /* 0x000000030c00a986 */ /* 0x0089e2000c101908 */
[----:B0-----:R-:W-:-:S05]  /*0c30*/  @!P2 I2FP.F32.S32 R17, R15 ;  /* 0x0000000f0011a245 */ /* 0x001fca0000201400 */
[----:B------:R4:W-:Y:S02]  /*0c40*/  @!P2 STG.E desc[UR8][R10.64], R17 ;  /* 0x000000110a00a986 */ /* 0x0009e4000c101908 */
.L_x_0:
[----:B------:R-:W-:Y:S02]  /*0c50*/  IADD3 R2, PT, PT, R2, 0x1, RZ ;  /* 0x0000000102027810 */ /* 0x000fe40007ffe0ff */
[----:B------:R-:W-:Y:S01]  /*0c60*/  IADD3 R0, PT, PT, R0, 0x1, RZ ;  /* 0x0000000100007810 */ /* 0x000fe20007ffe0ff */
[----:B------:R-:W-:Y:S06]  /*0c70*/  @P0 BRA `(.L_x_4) ;  /* 0xfffffff400040947 */ /* 0x000fec000383ffff */
[----:B01----:R-:W-:Y:S05]  /*0c80*/  EXIT ;  /* 0x000000000000794d */ /* 0x003fea0003800000 */
.L_x_5:
[----:B------:R-:W-:-:S00]  /*0c90*/  BRA `(.L_x_5) ;  /* 0xfffffffc00fc7947 */ /* 0x000fc0000383ffff */
[----:B------:R-:W-:-:S00]  /*0ca0*/  NOP ;  /* 0x0000000000007918 */ /* 0x000fc00000000000 */
        /* <DEDUP_REMOVED lines=13> */
.L_x_117:


//--------------------- .text._Z7hand_mmPfS_S_iiiff --------------------------
	.section	.text._Z7hand_mmPfS_S_iiiff,"ax",@progbits
	.align	128
        .global         _Z7hand_mmPfS_S_iiiff
        .type           _Z7hand_mmPfS_S_iiiff,@function
        .size           _Z7hand_mmPfS_S_iiiff,(.L_x_118 - _Z7hand_mmPfS_S_iiiff)
        .other          _Z7hand_mmPfS_S_iiiff,@"STO_CUDA_ENTRY STV_DEFAULT"
_Z7hand_mmPfS_S_iiiff:
.text._Z7hand_mmPfS_S_iiiff:
[----:B------:R-:W-:Y:S01]  /*0000*/  LDC R1, c[0x0][0x37c] ;  /* 0x0000df00ff017b82 */ /* 0x000fe20000000800 */
[----:B------:R-:W0:Y:S07]  /*0010*/  S2R R7, SR_TID.Y ;  /* 0x0000000000077919 */ /* 0x000e2e0000002200 */
[----:B------:R-:W1:Y:S01]  /*0020*/  LDC R0, c[0x0][0x360] ;  /* 0x0000d800ff007b82 */ /* 0x000e620000000800 */
[----:B------:R-:W1:Y:S07]  /*0030*/  S2R R5, SR_TID.X ;  /* 0x0000000000057919 */ /* 0x000e6e0000002100 */
[----:B------:R-:W0:Y:S08]  /*0040*/  S2UR UR5, SR_CTAID.Y ;  /* 0x00000000000579c3 */ /* 0x000e300000002600 */
[----:B------:R-:W0:Y:S08]  /*0050*/  LDC R16, c[0x0][0x364] ;  /* 0x0000d900ff107b82 */ /* 0x000e300000000800 */
[----:B------:R-:W1:Y:S08]  /*0060*/  S2UR UR4, SR_CTAID.X ;  /* 0x00000000000479c3 */ /* 0x000e700000002500 */
[----:B------:R-:W2:Y:S01]  /*0070*/  LDC.64 R2, c[0x0][0x398] ;  /* 0x0000e600ff027b82 */ /* 0x000ea20000000a00 */
[----:B0-----:R-:W-:-:S02]  /*0080*/  IMAD R16, R16, UR5, R7 ;  /* 0x0000000510107c24 */ /* 0x001fc4000f8e0207 */
[----:B-1----:R-:W-:-:S03]  /*0090*/  IMAD R0, R0, UR4, R5 ;  /* 0x0000000400007c24 */ /* 0x002fc6000f8e0205 */
[----:B--2---:R-:W-:-:S04]  /*00a0*/  ISETP.GE.AND P0, PT, R16, R3, PT ;  /* 0x000000031000720c */ /* 0x004fc80003f06270 */
[----:B------:R-:W-:-:S13]  /*00b0*/  ISETP.GE.OR P0, PT, R0, R2, P0 ;  /* 0x000000020000720c */ /* 0x000fda0000706670 */
[----:B------:R-:W-:Y:S05]  /*00c0*/  @P0 EXIT ;  /* 0x000000000000094d */ /* 0x000fea0003800000 */
[----:B------:R-:W0:Y:S01]  /*00d0*/  LDC R17, c[0x0][0x3a0] ;  /* 0x0000e800ff117b82 */ /* 0x000e220000000800 */
[----:B------:R-:W1:Y:S01]  /*00e0*/  LDCU.64 UR6, c[0x0][0x358] ;  /* 0x00006b00ff0677ac */ /* 0x000e620008000a00 */
[----:B------:R-:W-:Y:S01]  /*00f0*/  HFMA2 R26, -RZ, RZ, 0, 0 ;  /* 0x00000000ff1a7431 */ /* 0x000fe200000001ff */
[----:B0-----:R-:W-:-:S13]  /*0100*/  ISETP.GE.AND P0, PT, R17, 0x1, PT ;  /* 0x000000011100780c */ /* 0x001fda0003f06270 */
[----:B-1----:R-:W-:Y:S05]  /*0110*/  @!P0 BRA `(.L_x_6) ;  /* 0x0000000400b88947 */ /* 0x002fea0003800000 */
[C---:B------:R-:W-:Y:S01]  /*0120*/  ISETP.GE.U32.AND P1, PT, R17.reuse, 0x8, PT ;  /* 0x000000081100780c */ /* 0x040fe20003f26070 */
[----:B------:R-:W-:Y:S01]  /*0130*/  IMAD R18, R0, R17, RZ ;  /* 0x0000001100127224 */ /* 0x000fe200078e02ff */
[----:B------:R-:W-:Y:S02]  /*0140*/  LOP3.LUT R25, R17, 0x7, RZ, 0xc0, !PT ;  /* 0x0000000711197812 */ /* 0x000fe400078ec0ff */
[----:B------:R-:W-:Y:S02]  /*0150*/  MOV R26, RZ ;  /* 0x000000ff001a7202 */ /* 0x000fe40000000f00 */
[----:B------:R-:W-:Y:S02]  /*0160*/  ISETP.NE.AND P0, PT, R25, RZ, PT ;  /* 0x000000ff1900720c */ /* 0x000fe40003f05270 */
[----:B------:R-:W-:-:S05]  /*0170*/  MOV R19, RZ ;  /* 0x000000ff00137202 */ /* 0x000fca0000000f00 */
[----:B------:R-:W-:Y:S06]  /*0180*/  @!P1 BRA `(.L_x_7) ;  /* 0x0000000000c49947 */ /* 0x000fec0003800000 */
[----:B------:R-:W0:Y:S01]  /*0190*/  LDCU.64 UR4, c[0x0][0x380] ;  /* 0x00007000ff0477ac */ /* 0x000e220008000a00 */
[----:B------:R-:W-:Y:S02]  /*01a0*/  LOP3.LUT R19, R17, 0x7ffffff8, RZ, 0xc0, !PT ;  /* 0x7ffffff811137812 */ /* 0x000fe400078ec0ff */
[----:B------:R-:W-:Y:S02]  /*01b0*/  MOV R26, RZ ;  /* 0x000000ff001a7202 */ /* 0x000fe40000000f00 */
[----:B------:R-:W-:Y:S02]  /*01c0*/  MOV R2, R18 ;  /* 0x0000001200027202 */ /* 0x000fe40000000f00 */
[----:B------:R-:W-:Y:S02]  /*01d0*/  MOV R22, R16 ;  /* 0x0000001000167202 */ /* 0x000fe40000000f00 */
[----:B------:R-:W-:Y:S01]  /*01e0*/  IADD3 R20, PT, PT, -R19, RZ, RZ ;  /* 0x000000ff13147210 */ /* 0x000fe20007ffe1ff */
[----:B0-----:R-:W-:-:S04]  /*01f0*/  UIADD3 UR4, UP0, UPT, UR4, 0x10, URZ ;  /* 0x0000001004047890 */ /* 0x001fc8000ff1e0ff */
[----:B------:R-:W-:-:S12]  /*0200*/  UIADD3.X UR5, UPT, UPT, URZ, UR5, URZ, UP0, !UPT ;  /* 0x00000005ff057290 */ /* 0x000fd800087fe4ff */
.L_x_8:
[----:B------:R-:W0:Y:S01]  /*0210*/  LDC.64 R14, c[0x0][0x388] ;  /* 0x0000e200ff0e7b82 */ /* 0x000e220000000a00 */
[----:B------:R-:W-:Y:S02]  /*0220*/  MOV R4, UR4 ;  /* 0x0000000400047c02 */ /* 0x000fe40008000f00 */
[----:B------:R-:W-:-:S03]  /*0230*/  MOV R5, UR5 ;  /* 0x0000000500057c02 */ /* 0x000fc60008000f00 */
[----:B------:R-:W-:-:S05]  /*0240*/  IMAD.WIDE R4, R2, 0x4, R4 ;  /* 0x0000000402047825 */ /* 0x000fca00078e0204 */
[----:B------:R-:W2:Y:S04]  /*0250*/  LDG.E R21, desc[UR6][R4.64+-0x10] ;  /* 0xfffff00604157981 */ /* 0x000ea8000c1e1900 */
[----:B------:R-:W3:Y:S04]  /*0260*/  LDG.E R23, desc[UR6][R4.64+-0xc] ;  /* 0xfffff40604177981 */ /* 0x000ee8000c1e1900 */
[----:B------:R-:W4:Y:S01]  /*0270*/  LDG.E R29, desc[UR6][R4.64+-0x8] ;  /* 0xfffff806041d7981 */ /* 0x000f22000c1e1900 */
[----:B0-----:R-:W-:-:S05]  /*0280*/  IMAD.WIDE R14, R22, 0x4, R14 ;  /* 0x00000004160e7825 */ /* 0x001fca00078e020e */
[----:B------:R0:W2:Y:S01]  /*0290*/  LDG.E R24, desc[UR6][R14.64] ;  /* 0x000000060e187981 */ /* 0x0000a2000c1e1900 */
[----:B------:R-:W-:-:S04]  /*02a0*/  IMAD.WIDE R12, R3, 0x4, R14 ;  /* 0x00000004030c7825 */ /* 0x000fc800078e020e */
[C---:B------:R-:W-:Y:S02]  /*02b0*/  IMAD.WIDE R6, R3.reuse, 0x4, R12 ;  /* 0x0000000403067825 */ /* 0x040fe400078e020c */
[----:B------:R-:W3:Y:S02]  /*02c0*/  LDG.E R12, desc[UR6][R12.64] ;  /* 0x000000060c0c7981 */ /* 0x000ee4000c1e1900 */
[C---:B------:R-:W-:Y:S02]  /*02d0*/  IMAD.WIDE R8, R3.reuse, 0x4, R6 ;  /* 0x0000000403087825 */ /* 0x040fe400078e0206 */
[----:B------:R1:W4:Y:S02]  /*02e0*/  LDG.E R28, desc[UR6][R6.64] ;  /* 0x00000006061c7981 */ /* 0x000324000c1e1900 */
[C---:B------:R-:W-:Y:S02]  /*02f0*/  IMAD.WIDE R10, R3.reuse, 0x4, R8 ;  /* 0x00000004030a7825 */ /* 0x040fe400078e0208 */
[----:B------:R-:W5:Y:S02]  /*0300*/  LDG.E R8, desc[UR6][R8.64] ;  /* 0x0000000608087981 */ /* 0x000f64000c1e1900 */
[----:B0-----:R-:W-:-:S05]  /*0310*/  IMAD.WIDE R14, R3, 0x4, R10 ;  /* 0x00000004030e7825 */ /* 0x001fca00078e020a */
[----:B------:R-:W5:Y:S04]  /*0320*/  LDG.E R13, desc[UR6][R14.64] ;  /* 0x000000060e0d7981 */ /* 0x000f68000c1e1900 */
[----:B------:R-:W5:Y:S04]  /*0330*/  LDG.E R9, desc[UR6][R10.64] ;  /* 0x000000060a097981 */ /* 0x000f68000c1e1900 */
[----:B------:R-:W5:Y:S04]  /*0340*/  LDG.E R11, desc[UR6][R4.64+-0x4] ;  /* 0xfffffc06040b7981 */ /* 0x000f68000c1e1900 */
[----:B------:R-:W5:Y:S01]  /*0350*/  LDG.E R10, desc[UR6][R4.64+0x8] ;  /* 0x00000806040a7981 */ /* 0x000f62000c1e1900 */
[----:B--2---:R-:W-:Y:S01]  /*0360*/  FFMA R24, R21, R24, R26 ;  /* 0x0000001815187223 */ /* 0x004fe2000000001a */
[----:B------:R-:W-:-:S02]  /*0370*/  IMAD.WIDE R26, R3, 0x4, R14 ;  /* 0x00000004031a7825 */ /* 0x000fc400078e020e */
[----:B------:R-:W2:Y:S04]  /*0380*/  LDG.E R21, desc[UR6][R4.64] ;  /* 0x0000000604157981 */ /* 0x000ea8000c1e1900 */
[----:B------:R-:W2:Y:S01]  /*0390*/  LDG.E R14, desc[UR6][R4.64+0x4] ;  /* 0x00000406040e7981 */ /* 0x000ea2000c1e1900 */
[----:B-1----:R-:W-:-:S03]  /*03a0*/  IMAD.WIDE R6, R3, 0x4, R26 ;  /* 0x0000000403067825 */ /* 0x002fc600078e021a */
[----:B------:R-:W2:Y:S04]  /*03b0*/  LDG.E R15, desc[UR6][R4.64+0xc] ;  /* 0x00000c06040f7981 */ /* 0x000ea8000c1e1900 */
[----:B------:R-:W2:Y:S04]  /*03c0*/  LDG.E R6, desc[UR6][R6.64] ;  /* 0x0000000606067981 */ /* 0x000ea8000c1e1900 */
[----:B------:R-:W2:Y:S01]  /*03d0*/  LDG.E R5, desc[UR6][R26.64] ;  /* 0x000000061a057981 */ /* 0x000ea2000c1e1900 */
[----:B---3--:R-:W-:Y:S01]  /*03e0*/  FFMA R12, R23, R12, R24 ;  /* 0x0000000c170c7223 */ /* 0x008fe20000000018 */
[----:B------:R-:W-:-:S03]  /*03f0*/  IADD3 R20, PT, PT, R20, 0x8, RZ ;  /* 0x0000000814147810 */ /* 0x000fc60007ffe0ff */
[----:B----4-:R-:W-:Y:S01]  /*0400*/  FFMA R12, R29, R28, R12 ;  /* 0x0000001c1d0c7223 */ /* 0x010fe2000000000c */
[----:B------:R-:W-:Y:S02]  /*0410*/  ISETP.NE.AND P1, PT, R20, RZ, PT ;  /* 0x000000ff1400720c */ /* 0x000fe40003f25270 */
[----:B------:R-:W-:Y:S01]  /*0420*/  LEA R22, R3, R22, 0x3 ;  /* 0x0000001603167211 */ /* 0x000fe200078e18ff */
[----:B-----5:R-:W-:Y:S01]  /*0430*/  FFMA R8, R11, R8, R12 ;  /* 0x000000080b087223 */ /* 0x020fe2000000000c */
[----:B------:R-:W-:-:S03]  /*0440*/  IADD3 R2, PT, PT, R2, 0x8, RZ ;  /* 0x0000000802027810 */ /* 0x000fc60007ffe0ff */
[----:B--2---:R-:W-:-:S04]  /*0450*/  FFMA R9, R21, R9, R8 ;  /* 0x0000000915097223 */ /* 0x004fc80000000008 */
[----:B------:R-:W-:-:S04]  /*0460*/  FFMA R9, R14, R13, R9 ;  /* 0x0000000d0e097223 */ /* 0x000fc80000000009 */
[----:B------:R-:W-:-:S04]  /*0470*/  FFMA R10, R10, R5, R9 ;  /* 0x000000050a0a7223 */ /* 0x000fc80000000009 */
[----:B------:R-:W-:Y:S01]  /*0480*/  FFMA R26, R15, R6, R10 ;  /* 0x000000060f1a7223 */ /* 0x000fe2000000000a */
[----:B------:R-:W-:Y:S06]  /*0490*/  @P1 BRA `(.L_x_8) ;  /* 0xfffffffc005c1947 */ /* 0x000fec000383ffff */
.L_x_7:
[----:B------:R-:W-:Y:S05]  /*04a0*/  @!P0 BRA `(.L_x_6) ;  /* 0x0000000000d48947 */ /* 0x000fea0003800000 */
[----:B------:R-:W-:Y:S02]  /*04b0*/  ISETP.GE.U32.AND P0, PT, R25, 0x4, PT ;  /* 0x000000041900780c */ /* 0x000fe40003f06070 */
[----:B------:R-:W-:-:S04]  /*04c0*/  LOP3.LUT R2, R17, 0x3, RZ, 0xc0, !PT ;  /* 0x0000000311027812 */ /* 0x000fc800078ec0ff */
[----:B------:R-:W-:-:S07]  /*04d0*/  ISETP.NE.AND P1, PT, R2, RZ, PT ;  /* 0x000000ff0200720c */ /* 0x000fce0003f25270 */
[----:B------:R-:W-:Y:S06]  /*04e0*/  @!P0 BRA `(.L_x_9) ;  /* 0x0000000000588947 */ /* 0x000fec0003800000 */
[----:B------:R-:W0:Y:S01]  /*04f0*/  LDC.64 R10, c[0x0][0x388] ;  /* 0x0000e200ff0a7b82 */ /* 0x000e220000000a00 */
[----:B------:R-:W-:Y:S01]  /*0500*/  IMAD R9, R19, R3, R16 ;  /* 0x0000000313097224 */ /* 0x000fe200078e0210 */
[----:B------:R-:W-:-:S06]  /*0510*/  IADD3 R7, PT, PT, R18, R19, RZ ;  /* 0x0000001312077210 */ /* 0x000fcc0007ffe0ff */
[----:B------:R-:W1:Y:S01]  /*0520*/  LDC.64 R4, c[0x0][0x380] ;  /* 0x0000e000ff047b82 */ /* 0x000e620000000a00 */
[----:B0-----:R-:W-:-:S04]  /*0530*/  IMAD.WIDE R10, R9, 0x4, R10 ;  /* 0x00000004090a7825 */ /* 0x001fc800078e020a */
[----:B------:R-:W-:Y:S02]  /*0540*/  IMAD.WIDE R12, R3, 0x4, R10 ;  /* 0x00000004030c7825 */ /* 0x000fe400078e020a */
[----:B------:R-:W2:Y:S02]  /*0550*/  LDG.E R10, desc[UR6][R10.64] ;  /* 0x000000060a0a7981 */ /* 0x000ea4000c1e1900 */
[----:B-1----:R-:W-:-:S04]  /*0560*/  IMAD.WIDE R4, R7, 0x4, R4 ;  /* 0x0000000407047825 */ /* 0x002fc800078e0204 */
[C---:B------:R-:W-:Y:S01]  /*0570*/  IMAD.WIDE R6, R3.reuse, 0x4, R12 ;  /* 0x0000000403067825 */ /* 0x040fe200078e020c */
[----:B------:R-:W2:Y:S04]  /*0580*/  LDG.E R15, desc[UR6][R4.64] ;  /* 0x00000006040f7981 */ /* 0x000ea8000c1e1900 */
[----:B------:R-:W3:Y:S01]  /*0590*/  LDG.E R12, desc[UR6][R12.64] ;  /* 0x000000060c0c7981 */ /* 0x000ee2000c1e1900 */
[----:B------:R-:W-:-:S03]  /*05a0*/  IMAD.WIDE R8, R3, 0x4, R6 ;  /* 0x0000000403087825 */ /* 0x000fc600078e0206 */
[----:B------:R-:W3:Y:S04]  /*05b0*/  LDG.E R14, desc[UR6][R4.64+0x4] ;  /* 0x00000406040e7981 */ /* 0x000ee8000c1e1900 */
[----:B------:R-:W4:Y:S04]  /*05c0*/  LDG.E R20, desc[UR6][R6.64] ;  /* 0x0000000606147981 */ /* 0x000f28000c1e1900 */
[----:B------:R-:W4:Y:S04]  /*05d0*/  LDG.E R21, desc[UR6][R4.64+0x8] ;  /* 0x0000080604157981 */ /* 0x000f28000c1e1900 */
[----:B------:R-:W5:Y:S04]  /*05e0*/  LDG.E R23, desc[UR6][R4.64+0xc] ;  /* 0x00000c0604177981 */ /* 0x000f68000c1e1900 */
[----:B------:R-:W5:Y:S01]  /*05f0*/  LDG.E R8, desc[UR6][R8.64] ;  /* 0x0000000608087981 */ /* 0x000f62000c1e1900 */
[----:B------:R-:W-:Y:S01]  /*0600*/  IADD3 R19, PT, PT, R19, 0x4, RZ ;  /* 0x0000000413137810 */ /* 0x000fe20007ffe0ff */
[----:B--2---:R-:W-:-:S04]  /*0610*/  FFMA R15, R15, R10, R26 ;  /* 0x0000000a0f0f7223 */ /* 0x004fc8000000001a */
[----:B---3--:R-:W-:-:S04]  /*0620*/  FFMA R14, R14, R12, R15 ;  /* 0x0000000c0e0e7223 */ /* 0x008fc8000000000f */
[----:B----4-:R-:W-:-:S04]  /*0630*/  FFMA R14, R21, R20, R14 ;  /* 0x00000014150e7223 */ /* 0x010fc8000000000e */
[----:B-----5:R-:W-:-:S07]  /*0640*/  FFMA R26, R23, R8, R14 ;  /* 0x00000008171a7223 */ /* 0x020fce000000000e */
.L_x_9:
[----:B------:R-:W-:Y:S05]  /*0650*/  @!P1 BRA `(.L_x_6) ;  /* 0x0000000000689947 */ /* 0x000fea0003800000 */
[----:B------:R-:W0:Y:S01]  /*0660*/  LDC.64 R10, c[0x0][0x388] ;  /* 0x0000e200ff0a7b82 */ /* 0x000e220000000a00 */
[----:B------:R-:W-:Y:S02]  /*0670*/  ISETP.NE.AND P0, PT, R2, 0x1, PT ;  /* 0x000000010200780c */ /* 0x000fe40003f05270 */
[----:B------:R-:W-:-:S04]  /*0680*/  LOP3.LUT R17, R17, 0x1, RZ, 0xc0, !PT ;  /* 0x0000000111117812 */ /* 0x000fc800078ec0ff */
[----:B------:R-:W-:Y:S01]  /*0690*/  ISETP.NE.U32.AND P1, PT, R17, 0x1, PT ;  /* 0x000000011100780c */ /* 0x000fe20003f25070 */
[----:B------:R-:W1:Y:S06]  /*06a0*/  LDC.64 R8, c[0x0][0x380] ;  /* 0x0000e000ff087b82 */ /* 0x000e6c0000000a00 */
[C---:B------:R-:W-:Y:S01]  /*06b0*/  @P0 IMAD R15, R19.reuse, R3, R16 ;  /* 0x00000003130f0224 */ /* 0x040fe200078e0210 */
[----:B------:R-:W-:Y:S01]  /*06c0*/  @P0 IADD3 R13, PT, PT, R18, R19, RZ ;  /* 0x00000013120d0210 */ /* 0x000fe20007ffe0ff */
[----:B------:R-:W2:Y:S01]  /*06d0*/  LDC.64 R6, c[0x0][0x380] ;  /* 0x0000e000ff067b82 */ /* 0x000ea20000000a00 */
[----:B------:R-:W-:-:S07]  /*06e0*/  @P0 IADD3 R19, PT, PT, R19, 0x2, RZ ;  /* 0x0000000213130810 */ /* 0x000fce0007ffe0ff */
[----:B------:R-:W3:Y:S01]  /*06f0*/  LDC.64 R4, c[0x0][0x388] ;  /* 0x0000e200ff047b82 */ /* 0x000ee20000000a00 */
[----:B0-----:R-:W-:Y:S01]  /*0700*/  @P0 IMAD.WIDE R10, R15, 0x4, R10 ;  /* 0x000000040f0a0825 */ /* 0x001fe200078e020a */
[----:B------:R-:W-:-:S03]  /*0710*/  @!P1 IADD3 R15, PT, PT, R18, R19, RZ ;  /* 0x00000013120f9210 */ /* 0x000fc60007ffe0ff */
[----:B------:R-:W-:Y:S01]  /*0720*/  @!P1 IMAD R19, R19, R3, R16 ;  /* 0x0000000313139224 */ /* 0x000fe200078e0210 */
[----:B------:R-:W4:Y:S01]  /*0730*/  @P0 LDG.E R2, desc[UR6][R10.64] ;  /* 0x000000060a020981 */ /* 0x000f22000c1e1900 */
[----:B-1----:R-:W-:-:S04]  /*0740*/  @P0 IMAD.WIDE R8, R13, 0x4, R8 ;  /* 0x000000040d080825 */ /* 0x002fc800078e0208 */
[----:B------:R-:W-:Y:S01]  /*0750*/  @P0 IMAD.WIDE R12, R3, 0x4, R10 ;  /* 0x00000004030c0825 */ /* 0x000fe200078e020a */
[----:B------:R-:W4:Y:S03]  /*0760*/  @P0 LDG.E R17, desc[UR6][R8.64] ;  /* 0x0000000608110981 */ /* 0x000f26000c1e1900 */
[----:B--2---:R-:W-:Y:S01]  /*0770*/  @!P1 IMAD.WIDE R6, R15, 0x4, R6 ;  /* 0x000000040f069825 */ /* 0x004fe200078e0206 */
[----:B------:R-:W2:Y:S04]  /*0780*/  @P0 LDG.E R21, desc[UR6][R8.64+0x4] ;  /* 0x0000040608150981 */ /* 0x000ea8000c1e1900 */
[----:B------:R-:W2:Y:S01]  /*0790*/  @P0 LDG.E R12, desc[UR6][R12.64] ;  /* 0x000000060c0c0981 */ /* 0x000ea2000c1e1900 */
[----:B---3--:R-:W-:-:S03]  /*07a0*/  @!P1 IMAD.WIDE R4, R19, 0x4, R4 ;  /* 0x0000000413049825 */ /* 0x008fc600078e0204 */
[----:B------:R-:W3:Y:S04]  /*07b0*/  @!P1 LDG.E R7, desc[UR6][R6.64] ;  /* 0x0000000606079981 */ /* 0x000ee8000c1e1900 */
[----:B------:R-:W3:Y:S01]  /*07c0*/  @!P1 LDG.E R4, desc[UR6][R4.64] ;  /* 0x0000000604049981 */ /* 0x000ee2000c1e1900 */
[----:B----4-:R-:W-:-:S04]  /*07d0*/  @P0 FFMA R2, R17, R2, R26 ;  /* 0x0000000211020223 */ /* 0x010fc8000000001a */
[----:B--2---:R-:W-:-:S04]  /*07e0*/  @P0 FFMA R26, R21, R12, R2 ;  /* 0x0000000c151a0223 */ /* 0x004fc80000000002 */
[----:B---3--:R-:W-:-:S07]  /*07f0*/  @!P1 FFMA R26, R7, R4, R26 ;  /* 0x00000004071a9223 */ /* 0x008fce000000001a */
.L_x_6:
[----:B------:R-:W0:Y:S01]  /*0800*/  LDC.64 R4, c[0x0][0x390] ;  /* 0x0000e400ff047b82 */ /* 0x000e220000000a00 */
[----:B------:R-:W-:Y:S01]  /*0810*/  IMAD R3, R0, R3, R16 ;  /* 0x0000000300037224 */ /* 0x000fe200078e0210 */
[----:B------:R-:W1:Y:S01]  /*0820*/  LDCU UR4, c[0x0][0x3a8] ;  /* 0x00007500ff0477ac */ /* 0x000e620008000800 */
[----:B------:R-:W2:Y:S02]  /*0830*/  LDCU UR5, c[0x0][0x3a4] ;  /* 0x00007480ff0577ac */ /* 0x000ea40008000800 */
[----:B0-----:R-:W-:-:S05]  /*0840*/  IMAD.WIDE R2, R3, 0x4, R4 ;  /* 0x0000000403027825 */ /* 0x001fca00078e0204 */
[----:B------:R-:W1:Y:S02]  /*0850*/  LDG.E R0, desc[UR6][R2.64] ;  /* 0x0000000602007981 */ /* 0x000e64000c1e1900 */
[----:B-1----:R-:W-:-:S04]  /*0860*/  FMUL R5, R0, UR4 ;  /* 0x0000000400057c20 */ /* 0x002fc80008400000 */
[----:B--2---:R-:W-:-:S05]  /*0870*/  FFMA R5, R26, UR5, R5 ;  /* 0x000000051a057c23 */ /* 0x004fca0008000005 */
[----:B------:R-:W-:Y:S01]  /*0880*/  STG.E desc[UR6][R2.64], R5 ;  /* 0x0000000502007986 */ /* 0x000fe2000c101906 */
[----:B------:R-:W-:Y:S05]  /*0890*/  EXIT ;  /* 0x000000000000794d */ /* 0x000fea0003800000 */
.L_x_10:
        /* <DEDUP_REMOVED lines=14> */
.L_x_118:


//--------------------- .text._Z9update_BuPfS_ii  --------------------------
	.section	.text._Z9update_BuPfS_ii,"ax",@progbits
	.align	128
        .global         _Z9update_BuPfS_ii
        .type           _Z9update_BuPfS_ii,@function
        .size           _Z9update_BuPfS_ii,(.L_x_119 - _Z9update_BuPfS_ii)
        .other          _Z9update_BuPfS_ii,@"STO_CUDA_ENTRY STV_DEFAULT"
_Z9update_BuPfS_ii:
.text._Z9update_BuPfS_ii:
[----:B------:R-:W-:Y:S01]  /*0000*/  LDC R1, c[0x0][0x37c] ;  /* 0x0000df00ff017b82 */ /* 0x000fe20000000800 */
[----:B------:R-:W0:Y:S02]  /*0010*/  LDCU.64 UR4, c[0x0][0x390] ;  /* 0x00007200ff0477ac */ /* 0x000e240008000a00 */
[----:B0-----:R-:W-:-:S04]  /*0020*/  IMAD.U32 R14, RZ, RZ, UR4 ;  /* 0x00000004ff0e7e24 */ /* 0x001fc8000f8e00ff */
[----:B------:R-:W-:-:S05]  /*0030*/  IMAD R0, R14, UR5, RZ ;  /* 0x000000050e007c24 */ /* 0x000fca000f8e02ff */
[----:B------:R-:W-:-:S13]  /*0040*/  ISETP.GE.AND P0, PT, R0, 0x1, PT ;  /* 0x000000010000780c */ /* 0x000fda0003f06270 */
[----:B------:R-:W-:Y:S05]  /*0050*/  @!P0 EXIT ;  /* 0x000000000000894d */ /* 0x000fea0003800000 */
[C---:B------:R-:W-:Y:S01]  /*0060*/  ISETP.GE.U32.AND P1, PT, R0.reuse, 0x8, PT ;  /* 0x000000080000780c */ /* 0x040fe20003f26070 */
[----:B------:R-:W0:Y:S01]  /*0070*/  LDCU.64 UR6, c[0x0][0x358] ;  /* 0x00006b00ff0677ac */ /* 0x000e220008000a00 */
[----:B------:R-:W-:Y:S01]  /*0080*/  LOP3.LUT R17, R0, 0x7, RZ, 0xc0, !PT ;  /* 0x0000000700117812 */ /* 0x000fe200078ec0ff */
[----:B------:R-:W-:-:S03]  /*0090*/  IMAD.MOV.U32 R10, RZ, RZ, RZ ;  /* 0x000000ffff0a7224 */ /* 0x000fc600078e00ff */
[----:B------:R-:W-:-:S07]  /*00a0*/  ISETP.NE.AND P0, PT, R17, RZ, PT ;  /* 0x000000ff1100720c */ /* 0x000fce0003f05270 */
[----:B------:R-:W-:Y:S06]  /*00b0*/  @!P1 BRA `(.L_x_11) ;  /* 0x0000000800b09947 */ /* 0x000fec0003800000 */
[----:B------:R-:W-:Y:S01]  /*00c0*/  IABS R15, R14 ;  /* 0x0000000e000f7213 */ /* 0x000fe20000000000 */
[----:B------:R-:W1:Y:S01]  /*00d0*/  LDCU.64 UR4, c[0x0][0x388] ;  /* 0x00007100ff0477ac */ /* 0x000e620008000a00 */
[----:B------:R-:W2:Y:S01]  /*00e0*/  LDC R14, c[0x0][0x390] ;  /* 0x0000e400ff0e7b82 */ /* 0x000ea20000000800 */
[----:B------:R-:W-:Y:S01]  /*00f0*/  HFMA2 R11, -RZ, RZ, 0, 0 ;  /* 0x00000000ff0b7431 */ /* 0x000fe200000001ff */
[----:B------:R-:W3:Y:S01]  /*0100*/  I2F.RP R6, R15 ;  /* 0x0000000f00067306 */ /* 0x000ee20000209400 */
[----:B------:R-:W-:-:S05]  /*0110*/  LOP3.LUT R10, R0, 0x7ffffff8, RZ, 0xc0, !PT ;  /* 0x7ffffff8000a7812 */ /* 0x000fca00078ec0ff */
[----:B------:R-:W4:Y:S02]  /*0120*/  LDC.64 R2, c[0x0][0x380] ;  /* 0x0000e000ff027b82 */ /* 0x000f240000000a00 */
[----:B---3--:R-:W3:Y:S01]  /*0130*/  MUFU.RCP R6, R6 ;  /* 0x0000000600067308 */ /* 0x008ee20000001000 */
[----:B-1----:R-:W-:-:S04]  /*0140*/  UIADD3 UR4, UP0, UPT, UR4, 0x10, URZ ;  /* 0x0000001004047890 */ /* 0x002fc8000ff1e0ff */
[----:B------:R-:W-:Y:S02]  /*0150*/  UIADD3.X UR5, UPT, UPT, URZ, UR5, URZ, UP0, !UPT ;  /* 0x00000005ff057290 */ /* 0x000fe400087fe4ff */
[----:B------:R-:W-:Y:S01]  /*0160*/  IMAD.U32 R18, RZ, RZ, UR4 ;  /* 0x00000004ff127e24 */ /* 0x000fe2000f8e00ff */
[----:B---3--:R-:W-:-:S04]  /*0170*/  IADD3 R4, PT, PT, R6, 0xffffffe, RZ ;  /* 0x0ffffffe06047810 */ /* 0x008fc80007ffe0ff */
[----:B------:R1:W3:Y:S02]  /*0180*/  F2I.FTZ.U32.TRUNC.NTZ R5, R4 ;  /* 0x0000000400057305 */ /* 0x0002e4000021f000 */
[----:B-1----:R-:W-:Y:S02]  /*0190*/  IMAD.MOV.U32 R4, RZ, RZ, RZ ;  /* 0x000000ffff047224 */ /* 0x002fe400078e00ff */
[----:B---3--:R-:W-:-:S04]  /*01a0*/  IMAD.MOV R8, RZ, RZ, -R5 ;  /* 0x000000ffff087224 */ /* 0x008fc800078e0a05 */
[----:B------:R-:W-:-:S04]  /*01b0*/  IMAD R7, R8, R15, RZ ;  /* 0x0000000f08077224 */ /* 0x000fc800078e02ff */
[----:B------:R-:W-:-:S04]  /*01c0*/  IMAD.HI.U32 R16, R5, R7, R4 ;  /* 0x0000000705107227 */ /* 0x000fc800078e0004 */
[----:B--2-4-:R-:W-:-:S07]  /*01d0*/  IMAD.U32 R5, RZ, RZ, UR5 ;  /* 0x00000005ff057e24 */ /* 0x014fce000f8e00ff */
.L_x_12:
[----:B-1----:R-:W-:Y:S02]  /*01e0*/  IABS R7, R11 ;  /* 0x0000000b00077213 */ /* 0x002fe40000000000 */
[-C--:B------:R-:W-:Y:S02]  /*01f0*/  IABS R12, R14.reuse ;  /* 0x0000000e000c7213 */ /* 0x080fe40000000000 */
[----:B------:R-:W-:Y:S01]  /*0200*/  ISETP.GE.AND P2, PT, R11, RZ, PT ;  /* 0x000000ff0b00720c */ /* 0x000fe20003f46270 */
[----:B------:R-:W-:Y:S01]  /*0210*/  IMAD.HI.U32 R16, R16, R7, RZ ;  /* 0x0000000710107227 */ /* 0x000fe200078e00ff */
[----:B------:R-:W-:-:S04]  /*0220*/  LOP3.LUT R13, RZ, R14, RZ, 0x33, !PT ;  /* 0x0000000eff0d7212 */ /* 0x000fc800078e33ff */
[----:B------:R-:W-:-:S05]  /*0230*/  IADD3 R16, PT, PT, -R16, RZ, RZ ;  /* 0x000000ff10107210 */ /* 0x000fca0007ffe1ff */
[----:B------:R-:W-:-:S05]  /*0240*/  IMAD R4, R12, R16, R7 ;  /* 0x000000100c047224 */ /* 0x000fca00078e0207 */
[----:B------:R-:W-:-:S13]  /*0250*/  ISETP.GT.U32.AND P1, PT, R15, R4, PT ;  /* 0x000000040f00720c */ /* 0x000fda0003f24070 */
[----:B------:R-:W-:-:S05]  /*0260*/  @!P1 IMAD.IADD R4, R4, 0x1, -R12 ;  /* 0x0000000104049824 */ /* 0x000fca00078e0a0c */
[----:B------:R-:W-:-:S13]  /*0270*/  ISETP.GT.U32.AND P1, PT, R15, R4, PT ;  /* 0x000000040f00720c */ /* 0x000fda0003f24070 */
[----:B------:R-:W-:Y:S01]  /*0280*/  @!P1 IMAD.IADD R4, R4, 0x1, -R12 ;  /* 0x0000000104049824 */ /* 0x000fe200078e0a0c */
[----:B------:R-:W-:-:S04]  /*0290*/  ISETP.NE.AND P1, PT, R14, RZ, PT ;  /* 0x000000ff0e00720c */ /* 0x000fc80003f25270 */
[----:B------:R-:W-:-:S04]  /*02a0*/  @!P2 IADD3 R4, PT, PT, -R4, RZ, RZ ;  /* 0x000000ff0404a210 */ /* 0x000fc80007ffe1ff */
[----:B------:R-:W-:Y:S01]  /*02b0*/  SEL R9, R13, R4, !P1 ;  /* 0x000000040d097207 */ /* 0x000fe20004800000 */
[----:B------:R-:W-:-:S04]  /*02c0*/  IMAD.MOV.U32 R4, RZ, RZ, R18 ;  /* 0x000000ffff047224 */ /* 0x000fc800078e0012 */
[----:B------:R-:W-:Y:S01]  /*02d0*/  IMAD.WIDE.U32 R8, R9, 0x4, R2 ;  /* 0x0000000409087825 */ /* 0x000fe200078e0002 */
[----:B0-----:R-:W2:Y:S04]  /*02e0*/  LDG.E R18, desc[UR6][R4.64+-0x10] ;  /* 0xfffff00604127981 */ /* 0x001ea8000c1e1900 */
[----:B------:R-:W2:Y:S01]  /*02f0*/  LDG.E R19, desc[UR6][R8.64] ;  /* 0x0000000608137981 */ /* 0x000ea2000c1e1900 */
[----:B------:R-:W0:Y:S01]  /*0300*/  I2F.RP R15, R12 ;  /* 0x0000000c000f7306 */ /* 0x000e220000209400 */
[----:B------:R-:W-:Y:S02]  /*0310*/  VIADD R20, R11, 0x1 ;  /* 0x000000010b147836 */ /* 0x000fe40000000000 */
[----:B------:R-:W-:-:S03]  /*0320*/  IMAD.MOV.U32 R6, RZ, RZ, RZ ;  /* 0x000000ffff067224 */ /* 0x000fc600078e00ff */
[----:B------:R-:W-:Y:S02]  /*0330*/  IABS R22, R20 ;  /* 0x0000001400167213 */ /* 0x000fe40000000000 */
[----:B------:R-:W-:Y:S01]  /*0340*/  ISETP.GE.AND P3, PT, R20, RZ, PT ;  /* 0x000000ff1400720c */ /* 0x000fe20003f66270 */
[----:B0-----:R-:W0:Y:S02]  /*0350*/  MUFU.RCP R15, R15 ;  /* 0x0000000f000f7308 */ /* 0x001e240000001000 */
[----:B0-----:R-:W-:Y:S02]  /*0360*/  VIADD R21, R15, 0xffffffe ;  /* 0x0ffffffe0f157836 */ /* 0x001fe40000000000 */
[----:B------:R-:W-:-:S04]  /*0370*/  IMAD.MOV.U32 R15, RZ, RZ, R12 ;  /* 0x000000ffff0f7224 */ /* 0x000fc800078e000c */
[----:B------:R-:W0:Y:S02]  /*0380*/  F2I.FTZ.U32.TRUNC.NTZ R7, R21 ;  /* 0x0000001500077305 */ /* 0x000e24000021f000 */
[----:B0-----:R-:W-:-:S05]  /*0390*/  IADD3 R23, PT, PT, RZ, -R7, RZ ;  /* 0x80000007ff177210 */ /* 0x001fca0007ffe0ff */
[----:B------:R-:W-:-:S04]  /*03a0*/  IMAD R23, R23, R12, RZ ;  /* 0x0000000c17177224 */ /* 0x000fc800078e02ff */
[----:B------:R-:W-:Y:S01]  /*03b0*/  IMAD.HI.U32 R16, R7, R23, R6 ;  /* 0x0000001707107227 */ /* 0x000fe200078e0006 */
[----:B------:R-:W-:-:S05]  /*03c0*/  MOV R7, R22 ;  /* 0x0000001600077202 */ /* 0x000fca0000000f00 */
[----:B------:R-:W-:-:S04]  /*03d0*/  IMAD.HI.U32 R6, R16, R7, RZ ;  /* 0x0000000710067227 */ /* 0x000fc800078e00ff */
[----:B------:R-:W-:-:S04]  /*03e0*/  IMAD.MOV R6, RZ, RZ, -R6 ;  /* 0x000000ffff067224 */ /* 0x000fc800078e0a06 */
[----:B------:R-:W-:-:S05]  /*03f0*/  IMAD R6, R12, R6, R7 ;  /* 0x000000060c067224 */ /* 0x000fca00078e0207 */
[----:B------:R-:W-:-:S13]  /*0400*/  ISETP.GT.U32.AND P2, PT, R15, R6, PT ;  /* 0x000000060f00720c */ /* 0x000fda0003f44070 */
[----:B------:R-:W-:-:S04]  /*0410*/  @!P2 IADD3 R6, PT, PT, R6, -R12, RZ ;  /* 0x8000000c0606a210 */ /* 0x000fc80007ffe0ff */
[----:B------:R-:W-:-:S13]  /*0420*/  ISETP.GT.U32.AND P2, PT, R15, R6, PT ;  /* 0x000000060f00720c */ /* 0x000fda0003f44070 */
[----:B------:R-:W-:-:S04]  /*0430*/  @!P2 IMAD.IADD R6, R6, 0x1, -R12 ;  /* 0x000000010606a824 */ /* 0x000fc800078e0a0c */
[----:B------:R-:W-:-:S05]  /*0440*/  @!P3 IMAD.MOV R6, RZ, RZ, -R6 ;  /* 0x000000ffff06b224 */ /* 0x000fca00078e0a06 */
[----:B------:R-:W-:-:S05]  /*0450*/  SEL R7, R13, R6, !P1 ;  /* 0x000000060d077207 */ /* 0x000fca0004800000 */
[----:B------:R-:W-:-:S04]  /*0460*/  IMAD.WIDE.U32 R6, R7, 0x4, R2 ;  /* 0x0000000407067825 */ /* 0x000fc800078e0002 */
[----:B--2---:R-:W-:-:S05]  /*0470*/  FADD R19, R18, R19 ;  /* 0x0000001312137221 */ /* 0x004fca0000000000 */
[----:B------:R0:W-:Y:S04]  /*0480*/  STG.E desc[UR6][R8.64], R19 ;  /* 0x0000001308007986 */ /* 0x0001e8000c101906 */
[----:B------:R-:W2:Y:S04]  /*0490*/  LDG.E R18, desc[UR6][R4.64+-0xc] ;  /* 0xfffff40604127981 */ /* 0x000ea8000c1e1900 */
[----:B------:R-:W2:Y:S01]  /*04a0*/  LDG.E R21, desc[UR6][R6.64] ;  /* 0x0000000606157981 */ /* 0x000ea2000c1e1900 */
[----:B------:R-:W-:-:S04]  /*04b0*/  IADD3 R20, PT, PT, R11, 0x2, RZ ;  /* 0x000000020b147810 */ /* 0x000fc80007ffe0ff */
[----:B------:R-:W-:Y:S02]  /*04c0*/  IABS R23, R20 ;  /* 0x0000001400177213 */ /* 0x000fe40000000000 */
[----:B------:R-:W-:-:S03]  /*04d0*/  ISETP.GE.AND P3, PT, R20, RZ, PT ;  /* 0x000000ff1400720c */ /* 0x000fc60003f66270 */
[----:B------:R-:W-:-:S04]  /*04e0*/  IMAD.HI.U32 R22, R16, R23, RZ ;  /* 0x0000001710167227 */ /* 0x000fc800078e00ff */
[----:B------:R-:W-:-:S04]  /*04f0*/  IMAD.MOV R22, RZ, RZ, -R22 ;  /* 0x000000ffff167224 */ /* 0x000fc800078e0a16 */
[----:B------:R-:W-:-:S05]  /*0500*/  IMAD R22, R12, R22, R23 ;  /* 0x000000160c167224 */ /* 0x000fca00078e0217 */
[----:B------:R-:W-:-:S13]  /*0510*/  ISETP.GT.U32.AND P2, PT, R15, R22, PT ;  /* 0x000000160f00720c */ /* 0x000fda0003f44070 */
[----:B------:R-:W-:-:S05]  /*0520*/  @!P2 IMAD.IADD R22, R22, 0x1, -R12 ;  /* 0x000000011616a824 */ /* 0x000fca00078e0a0c */
[----:B------:R-:W-:-:S13]  /*0530*/  ISETP.GT.U32.AND P2, PT, R15, R22, PT ;  /* 0x000000160f00720c */ /* 0x000fda0003f44070 */
[----:B------:R-:W-:-:S05]  /*0540*/  @!P2 IADD3 R22, PT, PT, R22, -R12, RZ ;  /* 0x8000000c1616a210 */ /* 0x000fca0007ffe0ff */
[----:B------:R-:W-:-:S05]  /*0550*/  @!P3 IMAD.MOV R22, RZ, RZ, -R22 ;  /* 0x000000ffff16b224 */ /* 0x000fca00078e0a16 */
[----:B0-----:R-:W-:-:S05]  /*0560*/  SEL R9, R13, R22, !P1 ;  /* 0x000000160d097207 */ /* 0x001fca0004800000 */
[----:B------:R-:W-:-:S04]  /*0570*/  IMAD.WIDE.U32 R8, R9, 0x4, R2 ;  /* 0x0000000409087825 */ /* 0x000fc800078e0002 */
[----:B--2---:R-:W-:-:S05]  /*0580*/  FADD R21, R18, R21 ;  /* 0x0000001512157221 */ /* 0x004fca0000000000 */
[----:B------:R0:W-:Y:S04]  /*0590*/  STG.E desc[UR6][R6.64], R21 ;  /* 0x0000001506007986 */ /* 0x0001e8000c101906 */
[----:B------:R-:W2:Y:S04]  /*05a0*/  LDG.E R18, desc[UR6][R4.64+-0x8] ;  /* 0xfffff80604127981 */ /* 0x000ea8000c1e1900 */
[----:B------:R-:W2:Y:S01]  /*05b0*/  LDG.E R19, desc[UR6][R8.64] ;  /* 0x0000000608137981 */ /* 0x000ea2000c1e1900 */
[----:B------:R-:W-:-:S05]  /*05c0*/  VIADD R20, R11, 0x3 ;  /* 0x000000030b147836 */ /* 0x000fca0000000000 */
[----:B------:R-:W-:Y:S02]  /*05d0*/  IABS R23, R20 ;  /* 0x0000001400177213 */ /* 0x000fe40000000000 */
[----:B------:R-:W-:-:S03]  /*05e0*/  ISETP.GE.AND P3, PT, R20, RZ, PT ;  /* 0x000000ff1400720c */ /* 0x000fc60003f66270 */
[----:B------:R-:W-:-:S05]  /*05f0*/  IMAD.HI.U32 R22, R16, R23, RZ ;  /* 0x0000001710167227 */ /* 0x000fca00078e00ff */
[----:B------:R-:W-:-:S05]  /*0600*/  IADD3 R22, PT, PT, -R22, RZ, RZ ;  /* 0x000000ff16167210 */ /* 0x000fca0007ffe1ff */
[----:B------:R-:W-:-:S05]  /*0610*/  IMAD R22, R12, R22, R23 ;  /* 0x000000160c167224 */ /* 0x000fca00078e0217 */
[----:B------:R-:W-:-:S13]  /*0620*/  ISETP.GT.U32.AND P2, PT, R15, R22, PT ;  /* 0x000000160f00720c */ /* 0x000fda0003f44070 */
[----:B------:R-:W-:-:S05]  /*0630*/  @!P2 IMAD.IADD R22, R22, 0x1, -R12 ;  /* 0x000000011616a824 */ /* 0x000fca00078e0a0c */
[----:B------:R-:W-:-:S13]  /*0640*/  ISETP.GT.U32.AND P2, PT, R15, R22, PT ;  /* 0x000000160f00720c */ /* 0x000fda0003f44070 */
[----:B------:R-:W-:-:S05]  /*0650*/  @!P2 IMAD.IADD R22, R22, 0x1, -R12 ;  /* 0x000000011616a824 */ /* 0x000fca00078e0a0c */
[----:B------:R-:W-:-:S04]  /*0660*/  @!P3 IADD3 R22, PT, PT, -R22, RZ, RZ ;  /* 0x000000ff1616b210 */ /* 0x000fc80007ffe1ff */
        /* <DEDUP_REMOVED lines=17> */
[----:B0-----:R-:W-:-:S05]  /*0780*/  SEL R9, R13, R22, !P1 ;  /* 0x000000160d097207 */ /* 0x001fca0004800000 */
        /* <DEDUP_REMOVED lines=54> */
[----:B------:R0:W2:Y:S04]  /*0af0*/  LDG.E R12, desc[UR6][R4.64+0xc] ;  /* 0x00000c06040c7981 */ /* 0x0000a8000c1e1900 */
[----:B------:R-:W2:Y:S01]  /*0b00*/  LDG.E R13, desc[UR6][R6.64] ;  /* 0x00000006060d7981 */ /* 0x000ea2000c1e1900 */
[----:B------:R-:W-:Y:S02]  /*0b10*/  IADD3 R11, PT, PT, R11, 0x8, RZ ;  /* 0x000000080b0b7810 */ /* 0x000fe40007ffe0ff */
[----:B------:R-:W-:-:S02]  /*0b20*/  IADD3 R18, P2, PT, R4, 0x20, RZ ;  /* 0x0000002004127810 */ /* 0x000fc40007f5e0ff */
[----:B------:R-:W-:-:S03]  /*0b30*/  ISETP.NE.AND P1, PT, R11, R10, PT ;  /* 0x0000000a0b00720c */ /* 0x000fc60003f25270 */
[----:B0-----:R-:W-:Y:S02]  /*0b40*/  IMAD.X R5, RZ, RZ, R5, P2 ;  /* 0x000000ffff057224 */ /* 0x001fe400010e0605 */
[----:B--2---:R-:W-:-:S05]  /*0b50*/  FADD R13, R12, R13 ;  /* 0x0000000d0c0d7221 */ /* 0x004fca0000000000 */
[----:B------:R1:W-:Y:S03]  /*0b60*/  STG.E desc[UR6][R6.64], R13 ;  /* 0x0000000d06007986 */ /* 0x0003e6000c101906 */
[----:B------:R-:W-:Y:S05]  /*0b70*/  @P1 BRA `(.L_x_12) ;  /* 0xfffffff400981947 */ /* 0x000fea000383ffff */
.L_x_11:
[----:B0-----:R-:W-:Y:S05]  /*0b80*/  @!P0 EXIT ;  /* 0x000000000000894d */ /* 0x001fea0003800000 */
[----:B------:R-:W-:Y:S02]  /*0b90*/  ISETP.GE.U32.AND P1, PT, R17, 0x4, PT ;  /* 0x000000041100780c */ /* 0x000fe40003f26070 */
[----:B------:R-:W-:-:S04]  /*0ba0*/  LOP3.LUT R15, R0, 0x3, RZ, 0xc0, !PT ;  /* 0x00000003000f7812 */ /* 0x000fc800078ec0ff */
[----:B------:R-:W-:-:S07]  /*0bb0*/  ISETP.NE.AND P0, PT, R15, RZ, PT ;  /* 0x000000ff0f00720c */ /* 0x000fce0003f05270 */
[----:B------:R-:W-:Y:S06]  /*0bc0*/  @!P1 BRA `(.L_x_13) ;  /* 0x0000000400489947 */ /* 0x000fec0003800000 */
[----:B-1----:R-:W-:Y:S01]  /*0bd0*/  IABS R8, R14 ;  /* 0x0000000e00087213 */ /* 0x002fe20000000000 */
[----:B------:R-:W-:Y:S01]  /*0be0*/  IMAD.MOV.U32 R2, RZ, RZ, RZ ;  /* 0x000000ffff027224 */ /* 0x000fe200078e00ff */
[----:B------:R-:W-:Y:S02]  /*0bf0*/  IABS R7, R10 ;  /* 0x0000000a00077213 */ /* 0x000fe40000000000 */
[----:B------:R-:W0:Y:S01]  /*0c00*/  I2F.RP R4, R8 ;  /* 0x0000000800047306 */ /* 0x000e220000209400 */
[----:B------:R-:W-:Y:S02]  /*0c10*/  ISETP.GE.AND P2, PT, R10, RZ, PT ;  /* 0x000000ff0a00720c */ /* 0x000fe40003f46270 */
[----:B------:R-:W-:-:S05]  /*0c20*/  LOP3.LUT R11, RZ, R14, RZ, 0x33, !PT ;  /* 0x0000000eff0b7212 */ /* 0x000fca00078e33ff */
[----:B0-----:R-:W0:Y:S02]  /*0c30*/  MUFU.RCP R4, R4 ;  /* 0x0000000400047308 */ /* 0x001e240000001000 */
[----:B0-----:R-:W-:Y:S02]  /*0c40*/  VIADD R3, R4, 0xffffffe ;  /* 0x0ffffffe04037836 */ /* 0x001fe40000000000 */
[----:B------:R-:W0:Y:S04]  /*0c50*/  LDC.64 R4, c[0x0][0x388] ;  /* 0x0000e200ff047b82 */ /* 0x000e280000000a00 */
[----:B------:R-:W1:Y:S02]  /*0c60*/  F2I.FTZ.U32.TRUNC.NTZ R3, R3 ;  /* 0x0000000300037305 */ /* 0x000e64000021f000 */
[----:B-1----:R-:W-:-:S05]  /*0c70*/  IADD3 R9, PT, PT, RZ, -R3, RZ ;  /* 0x80000003ff097210 */ /* 0x002fca0007ffe0ff */
[----:B------:R-:W-:Y:S02]  /*0c80*/  IMAD R9, R9, R8, RZ ;  /* 0x0000000809097224 */ /* 0x000fe400078e02ff */
[----:B0-----:R-:W-:-:S04]  /*0c90*/  IMAD.WIDE.U32 R4, R10, 0x4, R4 ;  /* 0x000000040a047825 */ /* 0x001fc800078e0004 */
[----:B------:R-:W-:Y:S01]  /*0ca0*/  IMAD.HI.U32 R9, R3, R9, R2 ;  /* 0x0000000903097227 */ /* 0x000fe200078e0002 */
[----:B------:R-:W2:Y:S05]  /*0cb0*/  LDG.E R12, desc[UR6][R4.64] ;  /* 0x00000006040c7981 */ /* 0x000eaa000c1e1900 */
[----:B------:R-:W-:-:S04]  /*0cc0*/  IMAD.HI.U32 R2, R9, R7, RZ ;  /* 0x0000000709027227 */ /* 0x000fc800078e00ff */
[----:B------:R-:W-:-:S04]  /*0cd0*/  IMAD.MOV R2, RZ, RZ, -R2 ;  /* 0x000000ffff027224 */ /* 0x000fc800078e0a02 */
[C---:B------:R-:W-:Y:S02]  /*0ce0*/  IMAD R7, R8.reuse, R2, R7 ;  /* 0x0000000208077224 */ /* 0x040fe400078e0207 */
[----:B------:R-:W0:Y:S03]  /*0cf0*/  LDC.64 R2, c[0x0][0x380] ;  /* 0x0000e000ff027b82 */ /* 0x000e260000000a00 */
[----:B------:R-:W-:-:S13]  /*0d00*/  ISETP.GT.U32.AND P1, PT, R8, R7, PT ;  /* 0x000000070800720c */ /* 0x000fda0003f24070 */
[----:B------:R-:W-:-:S04]  /*0d10*/  @!P1 IADD3 R7, PT, PT, R7, -R8, RZ ;  /* 0x8000000807079210 */ /* 0x000fc80007ffe0ff */
[----:B------:R-:W-:-:S13]  /*0d20*/  ISETP.GT.U32.AND P1, PT, R8, R7, PT ;  /* 0x000000070800720c */ /* 0x000fda0003f24070 */
[----:B------:R-:W-:Y:S01]  /*0d30*/  @!P1 IMAD.IADD R7, R7, 0x1, -R8 ;  /* 0x0000000107079824 */ /* 0x000fe200078e0a08 */
[----:B------:R-:W-:-:S03]  /*0d40*/  ISETP.NE.AND P1, PT, R14, RZ, PT ;  /* 0x000000ff0e00720c */ /* 0x000fc60003f25270 */
[----:B------:R-:W-:-:S05]  /*0d50*/  @!P2 IMAD.MOV R7, RZ, RZ, -R7 ;  /* 0x000000ffff07a224 */ /* 0x000fca00078e0a07 */
[----:B------:R-:W-:-:S05]  /*0d60*/  SEL R7, R11, R7, !P1 ;  /* 0x000000070b077207 */ /* 0x000fca0004800000 */
[----:B0-----:R-:W-:-:S05]  /*0d70*/  IMAD.WIDE.U32 R6, R7, 0x4, R2 ;  /* 0x0000000407067825 */ /* 0x001fca00078e0002 */
[----:B------:R-:W2:Y:S01]  /*0d80*/  LDG.E R13, desc[UR6][R6.64] ;  /* 0x00000006060d7981 */ /* 0x000ea2000c1e1900 */
[----:B------:R-:W-:-:S04]  /*0d90*/  IADD3 R16, PT, PT, R10, 0x1, RZ ;  /* 0x000000010a107810 */ /* 0x000fc80007ffe0ff */
[----:B------:R-:W-:-:S05]  /*0da0*/  IABS R18, R16 ;  /* 0x0000001000127213 */ /* 0x000fca0000000000 */
[----:B------:R-:W-:-:S04]  /*0db0*/  IMAD.HI.U32 R17, R9, R18, RZ ;  /* 0x0000001209117227 */ /* 0x000fc800078e00ff */
[----:B------:R-:W-:-:S04]  /*0dc0*/  IMAD.MOV R17, RZ, RZ, -R17 ;  /* 0x000000ffff117224 */ /* 0x000fc800078e0a11 */
[----:B------:R-:W-:-:S05]  /*0dd0*/  IMAD R17, R8, R17, R18 ;  /* 0x0000001108117224 */ /* 0x000fca00078e0212 */
[----:B------:R-:W-:Y:S02]  /*0de0*/  ISETP.GT.U32.AND P2, PT, R8, R17, PT ;  /* 0x000000110800720c */ /* 0x000fe40003f44070 */
[----:B------:R-:W-:-:S11]  /*0df0*/  ISETP.GE.AND P3, PT, R16, RZ, PT ;  /* 0x000000ff1000720c */ /* 0x000fd60003f66270 */
[----:B------:R-:W-:-:S05]  /*0e00*/  @!P2 IMAD.IADD R17, R17, 0x1, -R8 ;  /* 0x000000011111a824 */ /* 0x000fca00078e0a08 */
[----:B------:R-:W-:-:S13]  /*0e10*/  ISETP.GT.U32.AND P2, PT, R8, R17, PT ;  /* 0x000000110800720c */ /* 0x000fda0003f44070 */
[----:B------:R-:W-:-:S05]  /*0e20*/  @!P2 IADD3 R17, PT, PT, R17, -R8, RZ ;  /* 0x800000081111a210 */ /* 0x000fca0007ffe0ff */
[----:B------:R-:W-:-:S05]  /*0e30*/  @!P3 IMAD.MOV R17, RZ, RZ, -R17 ;  /* 0x000000ffff11b224 */ /* 0x000fca00078e0a11 */
[----:B------:R-:W-:Y:S01]  /*0e40*/  SEL R19, R11, R17, !P1 ;  /* 0x000000110b137207 */ /* 0x000fe20004800000 */
[----:B--2---:R-:W-:-:S04]  /*0e50*/  FADD R17, R12, R13 ;  /* 0x0000000d0c117221 */ /* 0x004fc80000000000 */
[----:B------:R-:W-:Y:S01]  /*0e60*/  IMAD.WIDE.U32 R12, R19, 0x4, R2 ;  /* 0x00000004130c7825 */ /* 0x000fe200078e0002 */
[----:B------:R0:W-:Y:S04]  /*0e70*/  STG.E desc[UR6][R6.64], R17 ;  /* 0x0000001106007986 */ /* 0x0001e8000c101906 */
[----:B------:R-:W2:Y:S04]  /*0e80*/  LDG.E R16, desc[UR6][R4.64+0x4] ;  /* 0x0000040604107981 */ /* 0x000ea8000c1e1900 */
[----:B------:R-:W2:Y:S01]  /*0e90*/  LDG.E R19, desc[UR6][R12.64] ;  /* 0x000000060c137981 */ /* 0x000ea2000c1e1900 */
[----:B------:R-:W-:-:S05]  /*0ea0*/  VIADD R18, R10, 0x2 ;  /* 0x000000020a127836 */ /* 0x000fca0000000000 */
[----:B------:R-:W-:-:S05]  /*0eb0*/  IABS R21, R18 ;  /* 0x0000001200157213 */ /* 0x000fca0000000000 */
[----:B------:R-:W-:-:S05]  /*0ec0*/  IMAD.HI.U32 R20, R9, R21, RZ ;  /* 0x0000001509147227 */ /* 0x000fca00078e00ff */
[----:B------:R-:W-:-:S05]  /*0ed0*/  IADD3 R20, PT, PT, -R20, RZ, RZ ;  /* 0x000000ff14147210 */ /* 0x000fca0007ffe1ff */
[----:B------:R-:W-:-:S05]  /*0ee0*/  IMAD R21, R8, R20, R21 ;  /* 0x0000001408157224 */ /* 0x000fca00078e0215 */
[----:B------:R-:W-:Y:S02]  /*0ef0*/  ISETP.GT.U32.AND P2, PT, R8, R21, PT ;  /* 0x000000150800720c */ /* 0x000fe40003f44070 */
[----:B------:R-:W-:-:S11]  /*0f00*/  ISETP.GE.AND P3, PT, R18, RZ, PT ;  /* 0x000000ff1200720c */ /* 0x000fd60003f66270 */
        /* <DEDUP_REMOVED lines=17> */
[----:B------:R-:W-:-:S04]  /*1020*/  @!P2 IADD3 R9, PT, PT, R9, -R8, RZ ;  /* 0x800000080909a210 */ /* 0x000fc80007ffe0ff */
[----:B------:R-:W-:-:S13]  /*1030*/  ISETP.GT.U32.AND P2, PT, R8, R9, PT ;  /* 0x000000090800720c */ /* 0x000fda0003f44070 */
[----:B------:R-:W-:-:S05]  /*1040*/  @!P2 IMAD.IADD R9, R9, 0x1, -R8 ;  /* 0x000000010909a824 */ /* 0x000fca00078e0a08 */
[----:B------:R-:W-:-:S04]  /*1050*/  @!P3 IADD3 R9, PT, PT, -R9, RZ, RZ ;  /* 0x000000ff0909b210 */ /* 0x000fc80007ffe1ff */
[----:B------:R-:W-:-:S05]  /*1060*/  SEL R9, R11, R9, !P1 ;  /* 0x000000090b097207 */ /* 0x000fca0004800000 */
[----:B------:R-:W-:-:S04]  /*1070*/  IMAD.WIDE.U32 R2, R9, 0x4, R2 ;  /* 0x0000000409027825 */ /* 0x000fc800078e0002 */
[----:B--2---:R-:W-:-:S05]  /*1080*/  FADD R17, R16, R17 ;  /* 0x0000001110117221 */ /* 0x004fca0000000000 */
[----:B------:R0:W-:Y:S04]  /*1090*/  STG.E desc[UR6][R6.64], R17 ;  /* 0x0000001106007986 */ /* 0x0001e8000c101906 */
[----:B------:R-:W2:Y:S04]  /*10a0*/  LDG.E R4, desc[UR6][R4.64+0xc] ;  /* 0x00000c0604047981 */ /* 0x000ea8000c1e1900 */
[----:B------:R-:W2:Y:S01]  /*10b0*/  LDG.E R9, desc[UR6][R2.64] ;  /* 0x0000000602097981 */ /* 0x000ea2000c1e1900 */
[----:B------:R-:W-:Y:S02]  /*10c0*/  VIADD R10, R10, 0x4 ;  /* 0x000000040a0a7836 */ /* 0x000fe40000000000 */
[----:B--2---:R-:W-:-:S05]  /*10d0*/  FADD R9, R4, R9 ;  /* 0x0000000904097221 */ /* 0x004fca0000000000 */
[----:B------:R0:W-:Y:S02]  /*10e0*/  STG.E desc[UR6][R2.64], R9 ;  /* 0x0000000902007986 */ /* 0x0001e4000c101906 */
.L_x_13:
[----:B------:R-:W-:Y:S05]  /*10f0*/  @!P0 EXIT ;  /* 0x000000000000894d */ /* 0x000fea0003800000 */
[----:B------:R-:W-:Y:S02]  /*1100*/  ISETP.NE.AND P1, PT, R15, 0x1, PT ;  /* 0x000000010f00780c */ /* 0x000fe40003f25270 */
[----:B------:R-:W-:-:S04]  /*1110*/  LOP3.LUT R0, R0, 0x1, RZ, 0xc0, !PT ;  /* 0x0000000100007812 */ /* 0x000fc800078ec0ff */
[----:B------:R-:W-:-:S07]  /*1120*/  ISETP.NE.U32.AND P0, PT, R0, 0x1, PT ;  /* 0x000000010000780c */ /* 0x000fce0003f05070 */
[----:B------:R-:W-:Y:S06]  /*1130*/  @!P1 BRA `(.L_x_14) ;  /* 0x0000000000c89947 */ /* 0x000fec0003800000 */
[----:B------:R-:W-:Y:S02]  /*1140*/  IABS R0, R14 ;  /* 0x0000000e00007213 */ /* 0x000fe40000000000 */
[----:B01----:R-:W-:Y:S02]  /*1150*/  IABS R6, R10 ;  /* 0x0000000a00067213 */ /* 0x003fe40000000000 */
[----:B------:R-:W0:Y:S01]  /*1160*/  I2F.RP R4, R0 ;  /* 0x0000000000047306 */ /* 0x000e220000209400 */
[----:B------:R-:W-:Y:S02]  /*1170*/  ISETP.GE.AND P2, PT, R10, RZ, PT ;  /* 0x000000ff0a00720c */ /* 0x000fe40003f46270 */
[----:B------:R-:W-:-:S05]  /*1180*/  LOP3.LUT R13, RZ, R14, RZ, 0x33, !PT ;  /* 0x0000000eff0d7212 */ /* 0x000fca00078e33ff */
[----:B0-----:R-:W0:Y:S02]  /*1190*/  MUFU.RCP R4, R4 ;  /* 0x0000000400047308 */ /* 0x001e240000001000 */
[----:B0-----:R-:W-:-:S06]  /*11a0*/  IADD3 R2, PT, PT, R4, 0xffffffe, RZ ;  /* 0x0ffffffe04027810 */ /* 0x001fcc0007ffe0ff */
[----:B------:R0:W1:Y:S02]  /*11b0*/  F2I.FTZ.U32.TRUNC.NTZ R3, R2 ;  /* 0x0000000200037305 */ /* 0x000064000021f000 */
[----:B0-----:R-:W-:Y:S01]  /*11c0*/  MOV R2, RZ ;  /* 0x000000ff00027202 */ /* 0x001fe20000000f00 */
[----:B-1----:R-:W-:-:S04]  /*11d0*/  IMAD.MOV R5, RZ, RZ, -R3 ;  /* 0x000000ffff057224 */ /* 0x002fc800078e0a03 */
[----:B------:R-:W-:-:S04]  /*11e0*/  IMAD R5, R5, R0, RZ ;  /* 0x0000000005057224 */ /* 0x000fc800078e02ff */
[----:B------:R-:W-:-:S04]  /*11f0*/  IMAD.HI.U32 R11, R3, R5, R2 ;  /* 0x00000005030b7227 */ /* 0x000fc800078e0002 */
[----:B------:R-:W-:-:S04]  /*1200*/  IMAD.MOV.U32 R3, RZ, RZ, R6 ;  /* 0x000000ffff037224 */ /* 0x000fc800078e0006 */
[----:B------:R-:W-:-:S05]  /*1210*/  IMAD.HI.U32 R5, R11, R3, RZ ;  /* 0x000000030b057227 */ /* 0x000fca00078e00ff */
[----:B------:R-:W-:-:S05]  /*1220*/  IADD3 R5, PT, PT, -R5, RZ, RZ ;  /* 0x000000ff05057210 */ /* 0x000fca0007ffe1ff */
[C---:B------:R-:W-:Y:S02]  /*1230*/  IMAD R6, R0.reuse, R5, R3 ;  /* 0x0000000500067224 */ /* 0x040fe400078e0203 */
[----:B------:R-:W0:Y:S03]  /*1240*/  LDC.64 R4, c[0x0][0x388] ;  /* 0x0000e200ff047b82 */ /* 0x000e260000000a00 */
[----:B------:R-:W-:-:S05]  /*1250*/  ISETP.GT.U32.AND P1, PT, R0, R6, PT ;  /* 0x000000060000720c */ /* 0x000fca0003f24070 */
[----:B------:R-:W1:Y:S08]  /*1260*/  LDC.64 R2, c[0x0][0x380] ;  /* 0x0000e000ff027b82 */ /* 0x000e700000000a00 */
[----:B------:R-:W-:-:S05]  /*1270*/  @!P1 IMAD.IADD R6, R6, 0x1, -R0 ;  /* 0x0000000106069824 */ /* 0x000fca00078e0a00 */
[----:B------:R-:W-:Y:S01]  /*1280*/  ISETP.GT.U32.AND P1, PT, R0, R6, PT ;  /* 0x000000060000720c */ /* 0x000fe20003f24070 */
[----:B0-----:R-:W-:-:S05]  /*1290*/  IMAD.WIDE.U32 R4, R10, 0x4, R4 ;  /* 0x000000040a047825 */ /* 0x001fca00078e0004 */
[----:B------:R-:W2:Y:S07]  /*12a0*/  LDG.E R8, desc[UR6][R4.64] ;  /* 0x0000000604087981 */ /* 0x000eae000c1e1900 */
[----:B------:R-:W-:Y:S02]  /*12b0*/  @!P1 IADD3 R6, PT, PT, R6, -R0, RZ ;  /* 0x8000000006069210 */ /* 0x000fe40007ffe0ff */
[----:B------:R-:W-:-:S03]  /*12c0*/  ISETP.NE.AND P1, PT, R14, RZ, PT ;  /* 0x000000ff0e00720c */ /* 0x000fc60003f25270 */
[----:B------:R-:W-:-:S05]  /*12d0*/  @!P2 IMAD.MOV R6, RZ, RZ, -R6 ;  /* 0x000000ffff06a224 */ /* 0x000fca00078e0a06 */
[----:B------:R-:W-:-:S05]  /*12e0*/  SEL R7, R13, R6, !P1 ;  /* 0x000000060d077207 */ /* 0x000fca0004800000 */
[----:B-1----:R-:W-:-:S05]  /*12f0*/  IMAD.WIDE.U32 R6, R7, 0x4, R2 ;  /* 0x0000000407067825 */ /* 0x002fca00078e0002 */
[----:B------:R-:W2:Y:S01]  /*1300*/  LDG.E R9, desc[UR6][R6.64] ;  /* 0x0000000606097981 */ /* 0x000ea2000c1e1900 */
[----:B------:R-:W-:-:S04]  /*1310*/  IADD3 R12, PT, PT, R10, 0x1, RZ ;  /* 0x000000010a0c7810 */ /* 0x000fc80007ffe0ff */
[----:B------:R-:W-:-:S05]  /*1320*/  IABS R15, R12 ;  /* 0x0000000c000f7213 */ /* 0x000fca0000000000 */
[----:B------:R-:W-:-:S04]  /*1330*/  IMAD.HI.U32 R11, R11, R15, RZ ;  /* 0x0000000f0b0b7227 */ /* 0x000fc800078e00ff */
[----:B------:R-:W-:-:S04]  /*1340*/  IMAD.MOV R11, RZ, RZ, -R11 ;  /* 0x000000ffff0b7224 */ /* 0x000fc800078e0a0b */
[----:B------:R-:W-:-:S05]  /*1350*/  IMAD R11, R0, R11, R15 ;  /* 0x0000000b000b7224 */ /* 0x000fca00078e020f */
[----:B------:R-:W-:-:S13]  /*1360*/  ISETP.GT.U32.AND P2, PT, R0, R11, PT ;  /* 0x0000000b0000720c */ /* 0x000fda0003f44070 */
[----:B------:R-:W-:-:S04]  /*1370*/  @!P2 IADD3 R11, PT, PT, R11, -R0, RZ ;  /* 0x800000000b0ba210 */ /* 0x000fc80007ffe0ff */
[----:B------:R-:W-:Y:S02]  /*1380*/  ISETP.GT.U32.AND P2, PT, R0, R11, PT ;  /* 0x0000000b0000720c */ /* 0x000fe40003f44070 */
[----:B------:R-:W-:-:S11]  /*1390*/  ISETP.GE.AND P3, PT, R12, RZ, PT ;  /* 0x000000ff0c00720c */ /* 0x000fd60003f66270 */
[----:B------:R-:W-:-:S05]  /*13a0*/  @!P2 IMAD.IADD R11, R11, 0x1, -R0 ;  /* 0x000000010b0ba824 */ /* 0x000fca00078e0a00 */
[----:B------:R-:W-:-:S05]  /*13b0*/  MOV R0, R11 ;  /* 0x0000000b00007202 */ /* 0x000fca0000000f00 */
[----:B------:R-:W-:-:S05]  /*13c0*/  @!P3 IMAD.MOV R0, RZ, RZ, -R0 ;  /* 0x000000ffff00b224 */ /* 0x000fca00078e0a00 */
[----:B------:R-:W-:-:S05]  /*13d0*/  SEL R11, R13, R0, !P1 ;  /* 0x000000000d0b7207 */ /* 0x000fca0004800000 */
[----:B------:R-:W-:-:S04]  /*13e0*/  IMAD.WIDE.U32 R2, R11, 0x4, R2 ;  /* 0x000000040b027825 */ /* 0x000fc800078e0002 */
[----:B--2---:R-:W-:-:S05]  /*13f0*/  FADD R9, R8, R9 ;  /* 0x0000000908097221 */ /* 0x004fca0000000000 */
[----:B------:R2:W-:Y:S04]  /*1400*/  STG.E desc[UR6][R6.64], R9 ;  /* 0x0000000906007986 */ /* 0x0005e8000c101906 */
[----:B------:R-:W3:Y:S04]  /*1410*/  LDG.E R4, desc[UR6][R4.64+0x4] ;  /* 0x0000040604047981 */ /* 0x000ee8000c1e1900 */
[----:B------:R-:W3:Y:S01]  /*1420*/  LDG.E R11, desc[UR6][R2.64] ;  /* 0x00000006020b7981 */ /* 0x000ee2000c1e1900 */
[----:B------:R-:W-:Y:S01]  /*1430*/  IADD3 R10, PT, PT, R10, 0x2, RZ ;  /* 0x000000020a0a7810 */ /* 0x000fe20007ffe0ff */
[----:B---3--:R-:W-:-:S05]  /*1440*/  FADD R11, R4, R11 ;  /* 0x0000000b040b7221 */ /* 0x008fca0000000000 */
[----:B------:R2:W-:Y:S02]  /*1450*/  STG.E desc[UR6][R2.64], R11 ;  /* 0x0000000b02007986 */ /* 0x0005e4000c101906 */
.L_x_14:
[----:B------:R-:W-:Y:S05]  /*1460*/  @P0 EXIT ;  /* 0x000000000000094d */ /* 0x000fea0003800000 */
[----:B012---:R-:W-:Y:S01]  /*1470*/  IABS R7, R14 ;  /* 0x0000000e00077213 */ /* 0x007fe20000000000 */
[----:B------:R-:W-:Y:S01]  /*1480*/  IMAD.MOV.U32 R2, RZ, RZ, RZ ;  /* 0x000000ffff027224 */ /* 0x000fe200078e00ff */
[----:B------:R-:W-:Y:S02]  /*1490*/  ISETP.GE.AND P1, PT, R10, RZ, PT ;  /* 0x000000ff0a00720c */ /* 0x000fe40003f26270 */
[----:B------:R-:W0:Y:S01]  /*14a0*/  I2F.RP R4, R7 ;  /* 0x0000000700047306 */ /* 0x000e220000209400 */
[----:B------:R-:W-:-:S07]  /*14b0*/  ISETP.NE.AND P2, PT, R14, RZ, PT ;  /* 0x000000ff0e00720c */ /* 0x000fce0003f45270 */
[----:B0-----:R-:W0:Y:S02]  /*14c0*/  MUFU.RCP R4, R4 ;  /* 0x0000000400047308 */ /* 0x001e240000001000 */
[----:B0-----:R-:W-:-:S06]  /*14d0*/  VIADD R5, R4, 0xffffffe ;  /* 0x0ffffffe04057836 */ /* 0x001fcc0000000000 */
[----:B------:R0:W1:Y:S02]  /*14e0*/  F2I.FTZ.U32.TRUNC.NTZ R3, R5 ;  /* 0x0000000500037305 */ /* 0x000064000021f000 */
[----:B0-----:R-:W0:Y:S01]  /*14f0*/  LDC.64 R4, c[0x0][0x380] ;  /* 0x0000e000ff047b82 */ /* 0x001e220000000a00 */
[----:B-1----:R-:W-:-:S05]  /*1500*/  IADD3 R0, PT, PT, RZ, -R3, RZ ;  /* 0x80000003ff007210 */ /* 0x002fca0007ffe0ff */
[----:B------:R-:W-:Y:S01]  /*1510*/  IMAD R9, R0, R7, RZ ;  /* 0x0000000700097224 */ /* 0x000fe200078e02ff */
[----:B------:R-:W-:-:S03]  /*1520*/  IABS R0, R10 ;  /* 0x0000000a00007213 */ /* 0x000fc60000000000 */
[----:B------:R-:W-:Y:S01]  /*1530*/  IMAD.HI.U32 R9, R3, R9, R2 ;  /* 0x0000000903097227 */ /* 0x000fe200078e0002 */
[----:B------:R-:W-:-:S05]  /*1540*/  MOV R2, R0 ;  /* 0x0000000000027202 */ /* 0x000fca0000000f00 */
[----:B------:R-:W-:-:S04]  /*1550*/  IMAD.HI.U32 R0, R9, R2, RZ ;  /* 0x0000000209007227 */ /* 0x000fc800078e00ff */
[----:B------:R-:W-:-:S04]  /*1560*/  IMAD.MOV R3, RZ, RZ, -R0 ;  /* 0x000000ffff037224 */ /* 0x000fc800078e0a00 */
[C---:B------:R-:W-:Y:S02]  /*1570*/  IMAD R0, R7.reuse, R3, R2 ;  /* 0x0000000307007224 */ /* 0x040fe400078e0202 */
[----:B------:R-:W1:Y:S03]  /*1580*/  LDC.64 R2, c[0x0][0x388] ;  /* 0x0000e200ff027b82 */ /* 0x000e660000000a00 */
[----:B------:R-:W-:-:S13]  /*1590*/  ISETP.GT.U32.AND P0, PT, R7, R0, PT ;  /* 0x000000000700720c */ /* 0x000fda0003f04070 */
[----:B------:R-:W-:-:S04]  /*15a0*/  @!P0 IADD3 R0, PT, PT, R0, -R7, RZ ;  /* 0x8000000700008210 */ /* 0x000fc80007ffe0ff */
[----:B------:R-:W-:Y:S01]  /*15b0*/  ISETP.GT.U32.AND P0, PT, R7, R0, PT ;  /* 0x000000000700720c */ /* 0x000fe20003f04070 */
[----:B-1----:R-:W-:-:S06]  /*15c0*/  IMAD.WIDE.U32 R10, R10, 0x4, R2 ;  /* 0x000000040a0a7825 */ /* 0x002fcc00078e0002 */
[----:B------:R-:W2:Y:S06]  /*15d0*/  LDG.E R10, desc[UR6][R10.64] ;  /* 0x000000060a0a7981 */ /* 0x000eac000c1e1900 */
[----:B------:R-:W-:-:S05]  /*15e0*/  @!P0 IMAD.IADD R0, R0, 0x1, -R7 ;  /* 0x0000000100008824 */ /* 0x000fca00078e0a07 */
[----:B------:R-:W-:Y:S02]  /*15f0*/  @!P1 IADD3 R0, PT, PT, -R0, RZ, RZ ;  /* 0x000000ff00009210 */ /* 0x000fe40007ffe1ff */
[----:B------:R-:W-:-:S05]  /*1600*/  @!P2 LOP3.LUT R0, RZ, R14, RZ, 0x33, !PT ;  /* 0x0000000eff00a212 */ /* 0x000fca00078e33ff */
[----:B0-----:R-:W-:-:S05]  /*1610*/  IMAD.WIDE.U32 R2, R0, 0x4, R4 ;  /* 0x0000000400027825 */ /* 0x001fca00078e0004 */
[----:B------:R-:W2:Y:S02]  /*1620*/  LDG.E R5, desc[UR6][R2.64] ;  /* 0x0000000602057981 */ /* 0x000ea4000c1e1900 */
[----:B--2---:R-:W-:-:S05]  /*1630*/  FADD R5, R10, R5 ;  /* 0x000000050a057221 */ /* 0x004fca0000000000 */
[----:B------:R-:W-:Y:S01]  /*1640*/  STG.E desc[UR6][R2.64], R5 ;  /* 0x0000000502007986 */ /* 0x000fe2000c101906 */
[----:B------:R-:W-:Y:S05]  /*1650*/  EXIT ;  /* 0x000000000000794d */ /* 0x000fea0003800000 */
.L_x_15:
        /* <DEDUP_REMOVED lines=10> */
.L_x_119:


//--------------------- .text._Z14calculate_lossPfPiS_ii --------------------------
	.section	.text._Z14calculate_lossPfPiS_ii,"ax",@progbits
	.align	128
        .global         _Z14calculate_lossPfPiS_ii
        .type           _Z14calculate_lossPfPiS_ii,@function
        .size           _Z14calculate_lossPfPiS_ii,(.L_x_120 - _Z14calculate_lossPfPiS_ii)
        .other          _Z14calculate_lossPfPiS_ii,@"STO_CUDA_ENTRY STV_DEFAULT"
_Z14calculate_lossPfPiS_ii:
.text._Z14calculate_lossPfPiS_ii:
[----:B------:R-:W-:Y:S08]  /*0000*/  LDC R1, c[0x0][0x37c] ;  /* 0x0000df00ff017b82 */ /* 0x000ff00000000800 */
[----:B------:R-:W0:Y:S02]  /*0010*/  LDC R8, c[0x0][0x398] ;  /* 0x0000e600ff087b82 */ /* 0x000e240000000800 */
[----:B0-----:R-:W-:-:S13]  /*0020*/  ISETP.GE.AND P0, PT, R8, 0x1, PT ;  /* 0x000000010800780c */ /* 0x001fda0003f06270 */
[----:B------:R-:W-:Y:S05]  /*0030*/  @!P0 EXIT ;  /* 0x000000000000894d */ /* 0x000fea0003800000 */
[----:B------:R-:W0:Y:S01]  /*0040*/  LDC R5, c[0x0][0x39c] ;  /* 0x0000e700ff057b82 */ /* 0x000e220000000800 */
[----:B------:R-:W1:Y:S01]  /*0050*/  LDCU.64 UR8, c[0x0][0x358] ;  /* 0x00006b00ff0877ac */ /* 0x000e620008000a00 */
[C---:B------:R-:W-:Y:S01]  /*0060*/  ISETP.GE.U32.AND P1, PT, R8.reuse, 0x4, PT ;  /* 0x000000040800780c */ /* 0x040fe20003f26070 */
[----:B------:R-:W-:Y:S01]  /*0070*/  HFMA2 R0, -RZ, RZ, 0, 0 ;  /* 0x00000000ff007431 */ /* 0x000fe200000001ff */
[----:B------:R-:W-:-:S04]  /*0080*/  LOP3.LUT R16, R8, 0x3, RZ, 0xc0, !PT ;  /* 0x0000000308107812 */ /* 0x000fc800078ec0ff */
[----:B------:R-:W0:Y:S01]  /*0090*/  LDC.64 R2, c[0x0][0x390] ;  /* 0x0000e400ff027b82 */ /* 0x000e220000000a00 */
[----:B------:R-:W-:Y:S01]  /*00a0*/  ISETP.NE.AND P0, PT, R16, RZ, PT ;  /* 0x000000ff1000720c */ /* 0x000fe20003f05270 */
[----:B0-----:R-:W-:-:S05]  /*00b0*/  IMAD.WIDE R2, R5, 0x4, R2 ;  /* 0x0000000405027825 */ /* 0x001fca00078e0202 */
[----:B-1----:R0:W5:Y:S01]  /*00c0*/  LDG.E R9, desc[UR8][R2.64] ;  /* 0x0000000802097981 */ /* 0x002162000c1e1900 */
[----:B------:R-:W-:Y:S06]  /*00d0*/  @!P1 BRA `(.L_x_16) ;  /* 0x00000008003c9947 */ /* 0x000fec0003800000 */
[----:B------:R-:W1:Y:S01]  /*00e0*/  LDCU.64 UR4, c[0x0][0x388] ;  /* 0x00007100ff0477ac */ /* 0x000e620008000a00 */
[----:B------:R-:W2:Y:S01]  /*00f0*/  LDC.64 R4, c[0x0][0x380] ;  /* 0x0000e000ff047b82 */ /* 0x000ea20000000a00 */
[----:B------:R-:W-:Y:S01]  /*0100*/  LOP3.LUT R0, R8, 0x7ffffffc, RZ, 0xc0, !PT ;  /* 0x7ffffffc08007812 */ /* 0x000fe200078ec0ff */
[----:B------:R-:W-:Y:S01]  /*0110*/  UMOV UR6, 0x1e ;  /* 0x0000001e00067882 */ /* 0x000fe20000000000 */
[----:B------:R-:W-:Y:S02]  /*0120*/  UMOV UR7, 0x14 ;  /* 0x0000001400077882 */ /* 0x000fe40000000000 */
[----:B------:R-:W-:Y:S01]  /*0130*/  IADD3 R10, PT, PT, -R0, RZ, RZ ;  /* 0x000000ff000a7210 */ /* 0x000fe20007ffe1ff */
[----:B-1----:R-:W-:-:S04]  /*0140*/  UIADD3 UR4, UP0, UPT, UR4, 0x8, URZ ;  /* 0x0000000804047890 */ /* 0x002fc8000ff1e0ff */
[----:B------:R-:W-:Y:S02]  /*0150*/  UIADD3.X UR5, UPT, UPT, URZ, UR5, URZ, UP0, !UPT ;  /* 0x00000005ff057290 */ /* 0x000fe400087fe4ff */
[----:B------:R-:W-:Y:S01]  /*0160*/  MOV R6, UR4 ;  /* 0x0000000400067c02 */ /* 0x000fe20008000f00 */
[----:B------:R-:W-:-:S03]  /*0170*/  UMOV UR4, URZ ;  /* 0x000000ff00047c82 */ /* 0x000fc60008000000 */
[----:B------:R-:W-:Y:S01]  /*0180*/  MOV R7, UR5 ;  /* 0x0000000500077c02 */ /* 0x000fe20008000f00 */
[----:B------:R-:W-:-:S06]  /*0190*/  UMOV UR5, 0xa ;  /* 0x0000000a00057882 */ /* 0x000fcc0000000000 */
.L_x_17:
[----:B------:R-:W3:Y:S02]  /*01a0*/  LDG.E R11, desc[UR8][R6.64+-0x8] ;  /* 0xfffff808060b7981 */ /* 0x000ee4000c1e1900 */
[----:B---3--:R-:W-:-:S05]  /*01b0*/  IADD3 R11, PT, PT, R11, UR4, RZ ;  /* 0x000000040b0b7c10 */ /* 0x008fca000fffe0ff */
[----:B--2---:R-:W-:-:S05]  /*01c0*/  IMAD.WIDE R14, R11, 0x4, R4 ;  /* 0x000000040b0e7825 */ /* 0x004fca00078e0204 */
[----:B------:R-:W2:Y:S02]  /*01d0*/  LDG.E R12, desc[UR8][R14.64] ;  /* 0x000000080e0c7981 */ /* 0x000ea4000c1e1900 */
[----:B--2---:R-:W-:-:S13]  /*01e0*/  FSETP.GEU.AND P1, PT, R12, 1.175494350822287508e-38, PT ;  /* 0x008000000c00780b */ /* 0x004fda0003f2e000 */
[----:B------:R-:W-:-:S05]  /*01f0*/  @!P1 FMUL R12, R12, 8388608 ;  /* 0x4b0000000c0c9820 */ /* 0x000fca0000400000 */
[----:B------:R-:W-:-:S04]  /*0200*/  IADD3 R11, PT, PT, R12, -0x3f2aaaab, RZ ;  /* 0xc0d555550c0b7810 */ /* 0x000fc80007ffe0ff */
[----:B------:R-:W-:Y:S02]  /*0210*/  LOP3.LUT R17, R11, 0xff800000, RZ, 0xc0, !PT ;  /* 0xff8000000b117812 */ /* 0x000fe400078ec0ff */
[----:B------:R-:W-:Y:S02]  /*0220*/  MOV R11, 0x3e055027 ;  /* 0x3e055027000b7802 */ /* 0x000fe40000000f00 */
[-C--:B------:R-:W-:Y:S02]  /*0230*/  IADD3 R13, PT, PT, R12, -R17.reuse, RZ ;  /* 0x800000110c0d7210 */ /* 0x080fe40007ffe0ff */
[----:B------:R-:W-:-:S03]  /*0240*/  I2FP.F32.S32 R14, R17 ;  /* 0x00000011000e7245 */ /* 0x000fc60000201400 */
[----:B------:R-:W-:-:S04]  /*0250*/  FADD R18, R13, -1 ;  /* 0xbf8000000d127421 */ /* 0x000fc80000000000 */
[----:B------:R-:W-:-:S04]  /*0260*/  FFMA R13, R18, -R11, 0.14084610342979431152 ;  /* 0x3e1039f6120d7423 */ /* 0x000fc8000000080b */
[----:B------:R-:W-:-:S04]  /*0270*/  FFMA R13, R18, R13, -0.12148627638816833496 ;  /* 0xbdf8cdcc120d7423 */ /* 0x000fc8000000000d */
[----:B------:R-:W-:-:S04]  /*0280*/  FFMA R13, R18, R13, 0.13980610668659210205 ;  /* 0x3e0f2955120d7423 */ /* 0x000fc8000000000d */
[----:B------:R-:W-:-:S04]  /*0290*/  FFMA R13, R18, R13, -0.16684235632419586182 ;  /* 0xbe2ad8b9120d7423 */ /* 0x000fc8000000000d */
[----:B------:R-:W-:-:S04]  /*02a0*/  FFMA R13, R18, R13, 0.20012299716472625732 ;  /* 0x3e4ced0b120d7423 */ /* 0x000fc8000000000d */
[----:B------:R-:W-:-:S04]  /*02b0*/  FFMA R13, R18, R13, -0.24999669194221496582 ;  /* 0xbe7fff22120d7423 */ /* 0x000fc8000000000d */
[----:B------:R-:W-:-:S04]  /*02c0*/  FFMA R13, R18, R13, 0.33333182334899902344 ;  /* 0x3eaaaa78120d7423 */ /* 0x000fc8000000000d */
[----:B------:R-:W-:Y:S01]  /*02d0*/  FFMA R15, R18, R13, -0.5 ;  /* 0xbf000000120f7423 */ /* 0x000fe2000000000d */
[----:B------:R-:W-:Y:S02]  /*02e0*/  FSEL R13, RZ, -23, P1 ;  /* 0xc1b80000ff0d7808 */ /* 0x000fe40000800000 */
[----:B------:R-:W-:Y:S01]  /*02f0*/  ISETP.GT.U32.AND P1, PT, R12, 0x7f7fffff, PT ;  /* 0x7f7fffff0c00780c */ /* 0x000fe20003f24070 */
[----:B------:R-:W-:Y:S02]  /*0300*/  FMUL R15, R18, R15 ;  /* 0x0000000f120f7220 */ /* 0x000fe40000400000 */
[----:B------:R-:W-:Y:S01]  /*0310*/  FFMA R14, R14, 1.1920928955078125e-07, R13 ;  /* 0x340000000e0e7823 */ /* 0x000fe2000000000d */
[----:B------:R-:W-:Y:S01]  /*0320*/  MOV R13, 0x7f800000 ;  /* 0x7f800000000d7802 */ /* 0x000fe20000000f00 */
[----:B------:R-:W-:-:S04]  /*0330*/  FFMA R15, R18, R15, R18 ;  /* 0x0000000f120f7223 */ /* 0x000fc80000000012 */
[----:B------:R-:W-:-:S04]  /*0340*/  FFMA R14, R14, 0.69314718246459960938, R15 ;  /* 0x3f3172180e0e7823 */ /* 0x000fc8000000000f */
[C---:B------:R-:W-:Y:S01]  /*0350*/  @P1 FFMA R14, R12.reuse, R13, +INF ;  /* 0x7f8000000c0e1423 */ /* 0x040fe2000000000d */
[----:B------:R-:W-:-:S04]  /*0360*/  FSETP.NEU.AND P1, PT, R12, RZ, PT ;  /* 0x000000ff0c00720b */ /* 0x000fc80003f2d000 */
[----:B------:R-:W-:-:S05]  /*0370*/  FSEL R14, R14, -INF , P1 ;  /* 0xff8000000e0e7808 */ /* 0x000fca0000800000 */
[----:B-1---5:R-:W-:-:S05]  /*0380*/  FADD R9, -R14, R9 ;  /* 0x000000090e097221 */ /* 0x022fca0000000100 */
[----:B------:R1:W-:Y:S04]  /*0390*/  STG.E desc[UR8][R2.64], R9 ;  /* 0x0000000902007986 */ /* 0x0003e8000c101908 */
[----:B------:R-:W2:Y:S02]  /*03a0*/  LDG.E R12, desc[UR8][R6.64+-0x4] ;  /* 0xfffffc08060c7981 */ /* 0x000ea4000c1e1900 */
[----:B--2---:R-:W-:-:S05]  /*03b0*/  IADD3 R15, PT, PT, R12, UR5, RZ ;  /* 0x000000050c0f7c10 */ /* 0x004fca000fffe0ff */
[----:B------:R-:W-:-:S05]  /*03c0*/  IMAD.WIDE R14, R15, 0x4, R4 ;  /* 0x000000040f0e7825 */ /* 0x000fca00078e0204 */
[----:B------:R-:W2:Y:S02]  /*03d0*/  LDG.E R12, desc[UR8][R14.64] ;  /* 0x000000080e0c7981 */ /* 0x000ea4000c1e1900 */
[----:B--2---:R-:W-:-:S04]  /*03e0*/  FSETP.GEU.AND P1, PT, R12, 1.175494350822287508e-38, PT ;  /* 0x008000000c00780b */ /* 0x004fc80003f2e000 */
[----:B------:R-:W-:-:S09]  /*03f0*/  FSEL R14, RZ, -23, P1 ;  /* 0xc1b80000ff0e7808 */ /* 0x000fd20000800000 */
[----:B------:R-:W-:-:S05]  /*0400*/  @!P1 FMUL R12, R12, 8388608 ;  /* 0x4b0000000c0c9820 */ /* 0x000fca0000400000 */
[C---:B------:R-:W-:Y:S02]  /*0410*/  IADD3 R17, PT, PT, R12.reuse, -0x3f2aaaab, RZ ;  /* 0xc0d555550c117810 */ /* 0x040fe40007ffe0ff */
[----:B------:R-:W-:Y:S02]  /*0420*/  ISETP.GT.U32.AND P1, PT, R12, 0x7f7fffff, PT ;  /* 0x7f7fffff0c00780c */ /* 0x000fe40003f24070 */
[----:B------:R-:W-:-:S04]  /*0430*/  LOP3.LUT R17, R17, 0xff800000, RZ, 0xc0, !PT ;  /* 0xff80000011117812 */ /* 0x000fc800078ec0ff */
[-C--:B------:R-:W-:Y:S02]  /*0440*/  IADD3 R18, PT, PT, R12, -R17.reuse, RZ ;  /* 0x800000110c127210 */ /* 0x080fe40007ffe0ff */
[----:B------:R-:W-:-:S03]  /*0450*/  I2FP.F32.S32 R17, R17 ;  /* 0x0000001100117245 */ /* 0x000fc60000201400 */
[----:B------:R-:W-:Y:S02]  /*0460*/  FADD R18, R18, -1 ;  /* 0xbf80000012127421 */ /* 0x000fe40000000000 */
[----:B------:R-:W-:Y:S02]  /*0470*/  FFMA R14, R17, 1.1920928955078125e-07, R14 ;  /* 0x34000000110e7823 */ /* 0x000fe4000000000e */
[----:B------:R-:W-:-:S04]  /*0480*/  FFMA R19, R18, -R11, 0.14084610342979431152 ;  /* 0x3e1039f612137423 */ /* 0x000fc8000000080b */
[----:B------:R-:W-:-:S04]  /*0490*/  FFMA R19, R18, R19, -0.12148627638816833496 ;  /* 0xbdf8cdcc12137423 */ /* 0x000fc80000000013 */
[----:B------:R-:W-:-:S04]  /*04a0*/  FFMA R19, R18, R19, 0.13980610668659210205 ;  /* 0x3e0f295512137423 */ /* 0x000fc80000000013 */
[----:B------:R-:W-:-:S04]  /*04b0*/  FFMA R19, R18, R19, -0.16684235632419586182 ;  /* 0xbe2ad8b912137423 */ /* 0x000fc80000000013 */
[----:B------:R-:W-:-:S04]  /*04c0*/  FFMA R19, R18, R19, 0.20012299716472625732 ;  /* 0x3e4ced0b12137423 */ /* 0x000fc80000000013 */
[----:B------:R-:W-:-:S04]  /*04d0*/  FFMA R19, R18, R19, -0.24999669194221496582 ;  /* 0xbe7fff2212137423 */ /* 0x000fc80000000013 */
[----:B------:R-:W-:-:S04]  /*04e0*/  FFMA R19, R18, R19, 0.33333182334899902344 ;  /* 0x3eaaaa7812137423 */ /* 0x000fc80000000013 */
[----:B------:R-:W-:-:S04]  /*04f0*/  FFMA R19, R18, R19, -0.5 ;  /* 0xbf00000012137423 */ /* 0x000fc80000000013 */
[----:B------:R-:W-:-:S04]  /*0500*/  FMUL R19, R18, R19 ;  /* 0x0000001312137220 */ /* 0x000fc80000400000 */
[----:B------:R-:W-:-:S04]  /*0510*/  FFMA R19, R18, R19, R18 ;  /* 0x0000001312137223 */ /* 0x000fc80000000012 */
[----:B------:R-:W-:Y:S01]  /*0520*/  FFMA R14, R14, 0.69314718246459960938, R19 ;  /* 0x3f3172180e0e7823 */ /* 0x000fe20000000013 */
[C---:B------:R-:W-:Y:S01]  /*0530*/  @P1 FFMA R14, R12.reuse, R13, +INF ;  /* 0x7f8000000c0e1423 */ /* 0x040fe2000000000d */
[----:B------:R-:W-:-:S04]  /*0540*/  FSETP.NEU.AND P1, PT, R12, RZ, PT ;  /* 0x000000ff0c00720b */ /* 0x000fc80003f2d000 */
[----:B------:R-:W-:-:S05]  /*0550*/  FSEL R14, R14, -INF , P1 ;  /* 0xff8000000e0e7808 */ /* 0x000fca0000800000 */
[----:B-1----:R-:W-:-:S05]  /*0560*/  FADD R9, R9, -R14 ;  /* 0x8000000e09097221 */ /* 0x002fca0000000000 */
        /* <DEDUP_REMOVED lines=34> */
[----:B------:R-:W2:Y:S01]  /*0790*/  LDG.E R12, desc[UR8][R14.64] ;  /* 0x000000080e0c7981 */ /* 0x000ea2000c1e1900 */
[----:B------:R-:W-:Y:S01]  /*07a0*/  IADD3 R10, PT, PT, R10, 0x4, RZ ;  /* 0x000000040a0a7810 */ /* 0x000fe20007ffe0ff */
[----:B------:R-:W-:Y:S01]  /*07b0*/  UIADD3 UR4, UPT, UPT, UR4, 0x28, URZ ;  /* 0x0000002804047890 */ /* 0x000fe2000fffe0ff */
[----:B------:R-:W-:Y:S01]  /*07c0*/  IADD3 R6, P2, PT, R6, 0x10, RZ ;  /* 0x0000001006067810 */ /* 0x000fe20007f5e0ff */
[----:B------:R-:W-:Y:S02]  /*07d0*/  UIADD3 UR5, UPT, UPT, UR5, 0x28, URZ ;  /* 0x0000002805057890 */ /* 0x000fe4000fffe0ff */
[----:B------:R-:W-:Y:S01]  /*07e0*/  UIADD3 UR7, UPT, UPT, UR7, 0x28, URZ ;  /* 0x0000002807077890 */ /* 0x000fe2000fffe0ff */
[----:B------:R-:W-:Y:S01]  /*07f0*/  IADD3.X R7, PT, PT, RZ, R7, RZ, P2, !PT ;  /* 0x00000007ff077210 */ /* 0x000fe200017fe4ff */
[----:B------:R-:W-:Y:S01]  /*0800*/  UIADD3 UR6, UPT, UPT, UR6, 0x28, URZ ;  /* 0x0000002806067890 */ /* 0x000fe2000fffe0ff */
[----:B--2---:R-:W-:-:S13]  /*0810*/  FSETP.GEU.AND P1, PT, R12, 1.175494350822287508e-38, PT ;  /* 0x008000000c00780b */ /* 0x004fda0003f2e000 */
[----:B------:R-:W-:-:S05]  /*0820*/  @!P1 FMUL R12, R12, 8388608 ;  /* 0x4b0000000c0c9820 */ /* 0x000fca0000400000 */
[----:B------:R-:W-:-:S04]  /*0830*/  IADD3 R17, PT, PT, R12, -0x3f2aaaab, RZ ;  /* 0xc0d555550c117810 */ /* 0x000fc80007ffe0ff */
[----:B------:R-:W-:-:S04]  /*0840*/  LOP3.LUT R17, R17, 0xff800000, RZ, 0xc0, !PT ;  /* 0xff80000011117812 */ /* 0x000fc800078ec0ff */
        /* <DEDUP_REMOVED lines=14> */
[----:B------:R-:W-:Y:S02]  /*0930*/  FFMA R11, R14, 1.1920928955078125e-07, R11 ;  /* 0x340000000e0b7823 */ /* 0x000fe4000000000b */
[----:B------:R-:W-:-:S04]  /*0940*/  FFMA R18, R18, R15, R18 ;  /* 0x0000000f12127223 */ /* 0x000fc80000000012 */
[----:B------:R-:W-:-:S04]  /*0950*/  FFMA R11, R11, 0.69314718246459960938, R18 ;  /* 0x3f3172180b0b7823 */ /* 0x000fc80000000012 */
[C---:B------:R-:W-:Y:S01]  /*0960*/  @P1 FFMA R11, R12.reuse, R13, +INF ;  /* 0x7f8000000c0b1423 */ /* 0x040fe2000000000d */
[----:B------:R-:W-:-:S04]  /*0970*/  FSETP.NEU.AND P1, PT, R12, RZ, PT ;  /* 0x000000ff0c00720b */ /* 0x000fc80003f2d000 */
[----:B------:R-:W-:Y:S02]  /*0980*/  FSEL R12, R11, -INF , P1 ;  /* 0xff8000000b0c7808 */ /* 0x000fe40000800000 */
[----:B------:R-:W-:-:S03]  /*0990*/  ISETP.NE.AND P1, PT, R10, RZ, PT ;  /* 0x000000ff0a00720c */ /* 0x000fc60003f25270 */
[----:B-1----:R-:W-:-:S05]  /*09a0*/  FADD R9, R9, -R12 ;  /* 0x8000000c09097221 */ /* 0x002fca0000000000 */
[----:B------:R1:W-:Y:S05]  /*09b0*/  STG.E desc[UR8][R2.64], R9 ;  /* 0x0000000902007986 */ /* 0x0003ea000c101908 */
[----:B------:R-:W-:Y:S05]  /*09c0*/  @P1 BRA `(.L_x_17) ;  /* 0xfffffff400f41947 */ /* 0x000fea000383ffff */
.L_x_16:
[----:B------:R-:W-:Y:S05]  /*09d0*/  @!P0 EXIT ;  /* 0x000000000000894d */ /* 0x000fea0003800000 */
[----:B------:R-:W-:Y:S02]  /*09e0*/  ISETP.NE.AND P1, PT, R16, 0x1, PT ;  /* 0x000000011000780c */ /* 0x000fe40003f25270 */
[----:B------:R-:W-:-:S04]  /*09f0*/  LOP3.LUT R8, R8, 0x1, RZ, 0xc0, !PT ;  /* 0x0000000108087812 */ /* 0x000fc800078ec0ff */
[----:B------:R-:W-:-:S07]  /*0a00*/  ISETP.NE.U32.AND P0, PT, R8, 0x1, PT ;  /* 0x000000010800780c */ /* 0x000fce0003f05070 */
[----:B------:R-:W-:Y:S06]  /*0a10*/  @!P1 BRA `(.L_x_18) ;  /* 0x00000004000c9947 */ /* 0x000fec0003800000 */
[----:B------:R-:W2:Y:S08]  /*0a20*/  LDC.64 R4, c[0x0][0x388] ;  /* 0x0000e200ff047b82 */ /* 0x000eb00000000a00 */
[----:B------:R-:W3:Y:S01]  /*0a30*/  LDC.64 R6, c[0x0][0x380] ;  /* 0x0000e000ff067b82 */ /* 0x000ee20000000a00 */
[----:B--2---:R-:W-:-:S05]  /*0a40*/  IMAD.WIDE.U32 R4, R0, 0x4, R4 ;  /* 0x0000000400047825 */ /* 0x004fca00078e0004 */
[----:B------:R-:W2:Y:S02]  /*0a50*/  LDG.E R11, desc[UR8][R4.64] ;  /* 0x00000008040b7981 */ /* 0x000ea4000c1e1900 */
[----:B--2---:R-:W-:-:S04]  /*0a60*/  IMAD R11, R0, 0xa, R11 ;  /* 0x0000000a000b7824 */ /* 0x004fc800078e020b */
[----:B---3--:R-:W-:-:S05]  /*0a70*/  IMAD.WIDE R10, R11, 0x4, R6 ;  /* 0x000000040b0a7825 */ /* 0x008fca00078e0206 */
[----:B------:R-:W2:Y:S02]  /*0a80*/  LDG.E R13, desc[UR8][R10.64] ;  /* 0x000000080a0d7981 */ /* 0x000ea4000c1e1900 */
[----:B--2---:R-:W-:-:S04]  /*0a90*/  FSETP.GEU.AND P1, PT, R13, 1.175494350822287508e-38, PT ;  /* 0x008000000d00780b */ /* 0x004fc80003f2e000 */
[----:B------:R-:W-:-:S09]  /*0aa0*/  FSEL R10, RZ, -23, P1 ;  /* 0xc1b80000ff0a7808 */ /* 0x000fd20000800000 */
[----:B------:R-:W-:-:S05]  /*0ab0*/  @!P1 FMUL R13, R13, 8388608 ;  /* 0x4b0000000d0d9820 */ /* 0x000fca0000400000 */
[C---:B------:R-:W-:Y:S02]  /*0ac0*/  IADD3 R8, PT, PT, R13.reuse, -0x3f2aaaab, RZ ;  /* 0xc0d555550d087810 */ /* 0x040fe40007ffe0ff */
[----:B------:R-:W-:Y:S02]  /*0ad0*/  ISETP.GT.U32.AND P1, PT, R13, 0x7f7fffff, PT ;  /* 0x7f7fffff0d00780c */ /* 0x000fe40003f24070 */
[----:B------:R-:W-:Y:S01]  /*0ae0*/  LOP3.LUT R12, R8, 0xff800000, RZ, 0xc0, !PT ;  /* 0xff800000080c7812 */ /* 0x000fe200078ec0ff */
[----:B------:R-:W-:-:S03]  /*0af0*/  HFMA2 R8, -RZ, RZ, 1.5048828125, 33.21875 ;  /* 0x3e055027ff087431 */ /* 0x000fc600000001ff */
[-C--:B------:R-:W-:Y:S02]  /*0b00*/  IADD3 R14, PT, PT, R13, -R12.reuse, RZ ;  /* 0x8000000c0d0e7210 */ /* 0x080fe40007ffe0ff */
[----:B------:R-:W-:-:S03]  /*0b10*/  I2FP.F32.S32 R11, R12 ;  /* 0x0000000c000b7245 */ /* 0x000fc60000201400 */
[----:B------:R-:W-:Y:S02]  /*0b20*/  FADD R15, R14, -1 ;  /* 0xbf8000000e0f7421 */ /* 0x000fe40000000000 */
[----:B------:R-:W-:Y:S01]  /*0b30*/  FFMA R11, R11, 1.1920928955078125e-07, R10 ;  /* 0x340000000b0b7823 */ /* 0x000fe2000000000a */
[----:B------:R-:W-:Y:S01]  /*0b40*/  MOV R10, 0x7f800000 ;  /* 0x7f800000000a7802 */ /* 0x000fe20000000f00 */
        /* <DEDUP_REMOVED lines=14> */
[----:B-1---5:R-:W-:-:S05]  /*0c30*/  FADD R9, R9, -R12 ;  /* 0x8000000c09097221 */ /* 0x022fca0000000000 */
[----:B------:R1:W-:Y:S04]  /*0c40*/  STG.E desc[UR8][R2.64], R9 ;  /* 0x0000000902007986 */ /* 0x0003e8000c101908 */
[----:B------:R-:W2:Y:S02]  /*0c50*/  LDG.E R5, desc[UR8][R4.64+0x4] ;  /* 0x0000040804057981 */ /* 0x000ea4000c1e1900 */
[----:B--2---:R-:W-:-:S05]  /*0c60*/  IMAD R11, R0, 0xa, R5 ;  /* 0x0000000a000b7824 */ /* 0x004fca00078e0205 */
[----:B------:R-:W-:-:S05]  /*0c70*/  IADD3 R11, PT, PT, R11, 0xa, RZ ;  /* 0x0000000a0b0b7810 */ /* 0x000fca0007ffe0ff */
[----:B------:R-:W-:-:S05]  /*0c80*/  IMAD.WIDE R6, R11, 0x4, R6 ;  /* 0x000000040b067825 */ /* 0x000fca00078e0206 */
[----:B------:R-:W2:Y:S01]  /*0c90*/  LDG.E R11, desc[UR8][R6.64] ;  /* 0x00000008060b7981 */ /* 0x000ea2000c1e1900 */
[----:B------:R-:W-:Y:S02]  /*0ca0*/  IADD3 R0, PT, PT, R0, 0x2, RZ ;  /* 0x0000000200007810 */ /* 0x000fe40007ffe0ff */
        /* <DEDUP_REMOVED lines=25> */
[----:B------:R2:W-:Y:S02]  /*0e40*/  STG.E desc[UR8][R2.64], R9 ;  /* 0x0000000902007986 */ /* 0x0005e4000c101908 */
.L_x_18:
[----:B------:R-:W-:Y:S05]  /*0e50*/  @P0 EXIT ;  /* 0x000000000000094d */ /* 0x000fea0003800000 */
[----:B------:R-:W3:Y:S08]  /*0e60*/  LDC.64 R4, c[0x0][0x388] ;  /* 0x0000e200ff047b82 */ /* 0x000ef00000000a00 */
[----:B------:R-:W4:Y:S01]  /*0e70*/  LDC.64 R6, c[0x0][0x380] ;  /* 0x0000e000ff067b82 */ /* 0x000f220000000a00 */
[----:B---3--:R-:W-:-:S06]  /*0e80*/  IMAD.WIDE.U32 R4, R0, 0x4, R4 ;  /* 0x0000000400047825 */ /* 0x008fcc00078e0004 */
[----:B------:R-:W3:Y:S02]  /*0e90*/  LDG.E R5, desc[UR8][R4.64] ;  /* 0x0000000804057981 */ /* 0x000ee4000c1e1900 */
[----:B---3--:R-:W-:-:S04]  /*0ea0*/  IMAD R11, R0, 0xa, R5 ;  /* 0x0000000a000b7824 */ /* 0x008fc800078e0205 */
[----:B----4-:R-:W-:-:S05]  /*0eb0*/  IMAD.WIDE R6, R11, 0x4, R6 ;  /* 0x000000040b067825 */ /* 0x010fca00078e0206 */
[----:B------:R3:W4:Y:S01]  /*0ec0*/  LDG.E R0, desc[UR8][R6.64] ;  /* 0x0000000806007981 */ /* 0x000722000c1e1900 */
[----:B------:R-:W-:Y:S01]  /*0ed0*/  HFMA2 R13, -RZ, RZ, 1.5048828125, 33.21875 ;  /* 0x3e055027ff0d7431 */ /* 0x000fe200000001ff */
[----:B---3--:R-:W-:Y:S02]  /*0ee0*/  MOV R7, 0x7f800000 ;  /* 0x7f80000000077802 */ /* 0x008fe40000000f00 */
[----:B----4-:R-:W-:-:S04]  /*0ef0*/  FSETP.GEU.AND P0, PT, R0, 1.175494350822287508e-38, PT ;  /* 0x008000000000780b */ /* 0x010fc80003f0e000 */
        /* <DEDUP_REMOVED lines=23> */
[----:B-12--5:R-:W-:-:S05]  /*1070*/  FADD R9, -R4, R9 ;  /* 0x0000000904097221 */ /* 0x026fca0000000100 */
[----:B------:R-:W-:Y:S01]  /*1080*/  STG.E desc[UR8][R2.64], R9 ;  /* 0x0000000902007986 */ /* 0x000fe2000c101908 */
[----:B------:R-:W-:Y:S05]  /*1090*/  EXIT ;  /* 0x000000000000794d */ /* 0x000fea0003800000 */
.L_x_19:
        /* <DEDUP_REMOVED lines=14> */
.L_x_120:


//--------------------- .text._Z27matrix_element_wise_productPfS_S_i --------------------------
	.section	.text._Z27matrix_element_wise_productPfS_S_i,"ax",@progbits
	.align	128
        .global         _Z27matrix_element_wise_productPfS_S_i
        .type           _Z27matrix_element_wise_productPfS_S_i,@function
        .size           _Z27matrix_element_wise_productPfS_S_i,(.L_x_121 - _Z27matrix_element_wise_productPfS_S_i)
        .other          _Z27matrix_element_wise_productPfS_S_i,@"STO_CUDA_ENTRY STV_DEFAULT"
_Z27matrix_element_wise_productPfS_S_i:
.text._Z27matrix_element_wise_productPfS_S_i:
[----:B------:R-:W-:Y:S08]  /*0000*/  LDC R1, c[0x0][0x37c] ;  /* 0x0000df00ff017b82 */ /* 0x000ff00000000800 */
[----:B------:R-:W0:Y:S02]  /*0010*/  LDC R2, c[0x0][0x398] ;  /* 0x0000e600ff027b82 */ /* 0x000e240000000800 */
[----:B0-----:R-:W-:-:S13]  /*0020*/  ISETP.GE.AND P0, PT, R2, 0x1, PT ;  /* 0x000000010200780c */ /* 0x001fda0003f06270 */
[----:B------:R-:W-:Y:S05]  /*0030*/  @!P0 EXIT ;  /* 0x000000000000894d */ /* 0x000fea0003800000 */
[C---:B------:R-:W-:Y:S01]  /*0040*/  ISETP.GE.U32.AND P1, PT, R2.reuse, 0x10, PT ;  /* 0x000000100200780c */ /* 0x040fe20003f26070 */
[----:B------:R-:W0:Y:S01]  /*0050*/  LDCU.64 UR12, c[0x0][0x358] ;  /* 0x00006b00ff0c77ac */ /* 0x000e220008000a00 */
[----:B------:R-:W-:Y:S01]  /*0060*/  LOP3.LUT R12, R2, 0xf, RZ, 0xc0, !PT ;  /* 0x0000000f020c7812 */ /* 0x000fe200078ec0ff */
[----:B------:R-:W-:-:S03]  /*0070*/  HFMA2 R0, -RZ, RZ, 0, 0 ;  /* 0x00000000ff007431 */ /* 0x000fc600000001ff */
[----:B------:R-:W-:-:S07]  /*0080*/  ISETP.NE.AND P0, PT, R12, RZ, PT ;  /* 0x000000ff0c00720c */ /* 0x000fce0003f05270 */
[----:B------:R-:W-:Y:S06]  /*0090*/  @!P1 BRA `(.L_x_20) ;  /* 0x0000000400789947 */ /* 0x000fec0003800000 */
[----:B------:R-:W1:Y:S01]  /*00a0*/  LDCU.128 UR4, c[0x0][0x380] ;  /* 0x00007000ff0477ac */ /* 0x000e620008000c00 */
[----:B------:R-:W-:Y:S01]  /*00b0*/  LOP3.LUT R0, R2, 0x7ffffff0, RZ, 0xc0, !PT ;  /* 0x7ffffff002007812 */ /* 0x000fe200078ec0ff */
[----:B------:R-:W2:Y:S03]  /*00c0*/  LDCU.64 UR10, c[0x0][0x390] ;  /* 0x00007200ff0a77ac */ /* 0x000ea60008000a00 */
[----:B------:R-:W-:Y:S01]  /*00d0*/  IADD3 R3, PT, PT, -R0, RZ, RZ ;  /* 0x000000ff00037210 */ /* 0x000fe20007ffe1ff */
[----:B-1----:R-:W-:Y:S02]  /*00e0*/  UIADD3 UR8, UP0, UPT, UR4, 0x20, URZ ;  /* 0x0000002004087890 */ /* 0x002fe4000ff1e0ff */
[----:B------:R-:W-:Y:S02]  /*00f0*/  UIADD3 UR6, UP1, UPT, UR6, 0x20, URZ ;  /* 0x0000002006067890 */ /* 0x000fe4000ff3e0ff */
[----:B--2---:R-:W-:-:S02]  /*0100*/  UIADD3 UR4, UP2, UPT, UR10, 0x20, URZ ;  /* 0x000000200a047890 */ /* 0x004fc4000ff5e0ff */
[----:B------:R-:W-:Y:S01]  /*0110*/  UIADD3.X UR9, UPT, UPT, URZ, UR5, URZ, UP0, !UPT ;  /* 0x00000005ff097290 */ /* 0x000fe200087fe4ff */
[----:B------:R-:W-:Y:S01]  /*0120*/  MOV R16, UR8 ;  /* 0x0000000800107c02 */ /* 0x000fe20008000f00 */
[----:B------:R-:W-:Y:S01]  /*0130*/  UIADD3.X UR7, UPT, UPT, URZ, UR7, URZ, UP1, !UPT ;  /* 0x00000007ff077290 */ /* 0x000fe20008ffe4ff */
[----:B------:R-:W-:Y:S01]  /*0140*/  IMAD.U32 R11, RZ, RZ, UR6 ;  /* 0x00000006ff0b7e24 */ /* 0x000fe2000f8e00ff */
[----:B------:R-:W-:Y:S01]  /*0150*/  UIADD3.X UR5, UPT, UPT, URZ, UR11, URZ, UP2, !UPT ;  /* 0x0000000bff057290 */ /* 0x000fe200097fe4ff */
[----:B------:R-:W-:Y:S02]  /*0160*/  MOV R10, UR4 ;  /* 0x00000004000a7c02 */ /* 0x000fe40008000f00 */
[----:B------:R-:W-:Y:S02]  /*0170*/  MOV R5, UR9 ;  /* 0x0000000900057c02 */ /* 0x000fe40008000f00 */
[----:B------:R-:W-:Y:S01]  /*0180*/  MOV R14, UR7 ;  /* 0x00000007000e7c02 */ /* 0x000fe20008000f00 */
[----:B------:R-:W-:-:S07]  /*0190*/  IMAD.U32 R13, RZ, RZ, UR5 ;  /* 0x00000005ff0d7e24 */ /* 0x000fce000f8e00ff */
.L_x_21:
[----:B------:R-:W-:Y:S02]  /*01a0*/  MOV R4, R16 ;  /* 0x0000001000047202 */ /* 0x000fe40000000f00 */
[----:B------:R-:W-:Y:S02]  /*01b0*/  MOV R6, R11 ;  /* 0x0000000b00067202 */ /* 0x000fe40000000f00 */
[----:B------:R-:W-:Y:S01]  /*01c0*/  MOV R7, R14 ;  /* 0x0000000e00077202 */ /* 0x000fe20000000f00 */
[----:B0-2---:R-:W2:Y:S04]  /*01d0*/  LDG.E R8, desc[UR12][R4.64+-0x20] ;  /* 0xffffe00c04087981 */ /* 0x005ea8000c1e1900 */
[----:B------:R-:W2:Y:S02]  /*01e0*/  LDG.E R9, desc[UR12][R6.64+-0x20] ;  /* 0xffffe00c06097981 */ /* 0x000ea4000c1e1900 */
[----:B--2---:R-:W-:Y:S01]  /*01f0*/  FMUL R11, R8, R9 ;  /* 0x00000009080b7220 */ /* 0x004fe20000400000 */
[----:B------:R-:W-:Y:S01]  /*0200*/  IMAD.MOV.U32 R8, RZ, RZ, R10 ;  /* 0x000000ffff087224 */ /* 0x000fe200078e000a */
[----:B------:R-:W-:-:S05]  /*0210*/  MOV R9, R13 ;  /* 0x0000000d00097202 */ /* 0x000fca0000000f00 */
[----:B------:R0:W-:Y:S04]  /*0220*/  STG.E desc[UR12][R8.64+-0x20], R11 ;  /* 0xffffe00b08007986 */ /* 0x0001e8000c10190c */
[----:B------:R-:W2:Y:S04]  /*0230*/  LDG.E R10, desc[UR12][R4.64+-0x1c] ;  /* 0xffffe40c040a7981 */ /* 0x000ea8000c1e1900 */
[----:B------:R-:W2:Y:S02]  /*0240*/  LDG.E R13, desc[UR12][R6.64+-0x1c] ;  /* 0xffffe40c060d7981 */ /* 0x000ea4000c1e1900 */
[----:B--2---:R-:W-:-:S05]  /*0250*/  FMUL R13, R10, R13 ;  /* 0x0000000d0a0d7220 */ /* 0x004fca0000400000 */
[----:B------:R1:W-:Y:S04]  /*0260*/  STG.E desc[UR12][R8.64+-0x1c], R13 ;  /* 0xffffe40d08007986 */ /* 0x0003e8000c10190c */
[----:B------:R-:W2:Y:S04]  /*0270*/  LDG.E R10, desc[UR12][R4.64+-0x18] ;  /* 0xffffe80c040a7981 */ /* 0x000ea8000c1e1900 */
[----:B------:R-:W2:Y:S02]  /*0280*/  LDG.E R15, desc[UR12][R6.64+-0x18] ;  /* 0xffffe80c060f7981 */ /* 0x000ea4000c1e1900 */
[----:B--2---:R-:W-:-:S05]  /*0290*/  FMUL R15, R10, R15 ;  /* 0x0000000f0a0f7220 */ /* 0x004fca0000400000 */
[----:B------:R2:W-:Y:S04]  /*02a0*/  STG.E desc[UR12][R8.64+-0x18], R15 ;  /* 0xffffe80f08007986 */ /* 0x0005e8000c10190c */
[----:B------:R-:W3:Y:S04]  /*02b0*/  LDG.E R10, desc[UR12][R4.64+-0x14] ;  /* 0xffffec0c040a7981 */ /* 0x000ee8000c1e1900 */
[----:B------:R-:W3:Y:S02]  /*02c0*/  LDG.E R17, desc[UR12][R6.64+-0x14] ;  /* 0xffffec0c06117981 */ /* 0x000ee4000c1e1900 */
[----:B---3--:R-:W-:-:S05]  /*02d0*/  FMUL R17, R10, R17 ;  /* 0x000000110a117220 */ /* 0x008fca0000400000 */
[----:B------:R3:W-:Y:S04]  /*02e0*/  STG.E desc[UR12][R8.64+-0x14], R17 ;  /* 0xffffec1108007986 */ /* 0x0007e8000c10190c */
[----:B------:R-:W4:Y:S04]  /*02f0*/  LDG.E R10, desc[UR12][R4.64+-0x10] ;  /* 0xfffff00c040a7981 */ /* 0x000f28000c1e1900 */
[----:B0-----:R-:W4:Y:S02]  /*0300*/  LDG.E R11, desc[UR12][R6.64+-0x10] ;  /* 0xfffff00c060b7981 */ /* 0x001f24000c1e1900 */
[----:B----4-:R-:W-:-:S05]  /*0310*/  FMUL R11, R10, R11 ;  /* 0x0000000b0a0b7220 */ /* 0x010fca0000400000 */
[----:B------:R0:W-:Y:S04]  /*0320*/  STG.E desc[UR12][R8.64+-0x10], R11 ;  /* 0xfffff00b08007986 */ /* 0x0001e8000c10190c */
[----:B------:R-:W4:Y:S04]  /*0330*/  LDG.E R10, desc[UR12][R4.64+-0xc] ;  /* 0xfffff40c040a7981 */ /* 0x000f28000c1e1900 */
[----:B-1----:R-:W4:Y:S02]  /*0340*/  LDG.E R13, desc[UR12][R6.64+-0xc] ;  /* 0xfffff40c060d7981 */ /* 0x002f24000c1e1900 */
[----:B----4-:R-:W-:-:S05]  /*0350*/  FMUL R13, R10, R13 ;  /* 0x0000000d0a0d7220 */ /* 0x010fca0000400000 */
[----:B------:R1:W-:Y:S04]  /*0360*/  STG.E desc[UR12][R8.64+-0xc], R13 ;  /* 0xfffff40d08007986 */ /* 0x0003e8000c10190c */
[----:B------:R-:W4:Y:S04]  /*0370*/  LDG.E R10, desc[UR12][R4.64+-0x8] ;  /* 0xfffff80c040a7981 */ /* 0x000f28000c1e1900 */
[----:B--2---:R-:W4:Y:S02]  /*0380*/  LDG.E R15, desc[UR12][R6.64+-0x8] ;  /* 0xfffff80c060f7981 */ /* 0x004f24000c1e1900 */
[----:B----4-:R-:W-:-:S05]  /*0390*/  FMUL R15, R10, R15 ;  /* 0x0000000f0a0f7220 */ /* 0x010fca0000400000 */
[----:B------:R2:W-:Y:S04]  /*03a0*/  STG.E desc[UR12][R8.64+-0x8], R15 ;  /* 0xfffff80f08007986 */ /* 0x0005e8000c10190c */
[----:B------:R-:W4:Y:S04]  /*03b0*/  LDG.E R10, desc[UR12][R4.64+-0x4] ;  /* 0xfffffc0c040a7981 */ /* 0x000f28000c1e1900 */
[----:B---3--:R-:W4:Y:S02]  /*03c0*/  LDG.E R17, desc[UR12][R6.64+-0x4] ;  /* 0xfffffc0c06117981 */ /* 0x008f24000c1e1900 */
[----:B----4-:R-:W-:-:S05]  /*03d0*/  FMUL R17, R10, R17 ;  /* 0x000000110a117220 */ /* 0x010fca0000400000 */
        /* <DEDUP_REMOVED lines=26> */
[----:B--2---:R-:W4:Y:S01]  /*0580*/  LDG.E R15, desc[UR12][R6.64+0x18] ;  /* 0x0000180c060f7981 */ /* 0x004f22000c1e1900 */
[----:B------:R-:W-:Y:S01]  /*0590*/  IADD3 R3, PT, PT, R3, 0x10, RZ ;  /* 0x0000001003037810 */ /* 0x000fe20007ffe0ff */
[----:B----4-:R-:W-:-:S05]  /*05a0*/  FMUL R15, R10, R15 ;  /* 0x0000000f0a0f7220 */ /* 0x010fca0000400000 */
[----:B------:R2:W-:Y:S04]  /*05b0*/  STG.E desc[UR12][R8.64+0x18], R15 ;  /* 0x0000180f08007986 */ /* 0x0005e8000c10190c */
[----:B------:R4:W5:Y:S04]  /*05c0*/  LDG.E R10, desc[UR12][R4.64+0x1c] ;  /* 0x00001c0c040a7981 */ /* 0x000968000c1e1900 */
[----:B---3--:R-:W5:Y:S01]  /*05d0*/  LDG.E R17, desc[UR12][R6.64+0x1c] ;  /* 0x00001c0c06117981 */ /* 0x008f62000c1e1900 */
[----:B------:R-:W-:Y:S02]  /*05e0*/  ISETP.NE.AND P1, PT, R3, RZ, PT ;  /* 0x000000ff0300720c */ /* 0x000fe40003f25270 */
[----:B0-----:R-:W-:-:S02]  /*05f0*/  IADD3 R11, P3, PT, R6, 0x40, RZ ;  /* 0x00000040060b7810 */ /* 0x001fc40007f7e0ff */
[----:B------:R-:W-:-:S03]  /*0600*/  IADD3 R16, P2, PT, R4, 0x40, RZ ;  /* 0x0000004004107810 */ /* 0x000fc60007f5e0ff */
[----:B------:R-:W-:Y:S01]  /*0610*/  IMAD.X R14, RZ, RZ, R7, P3 ;  /* 0x000000ffff0e7224 */ /* 0x000fe200018e0607 */
[----:B----4-:R-:W-:Y:S01]  /*0620*/  IADD3.X R5, PT, PT, RZ, R5, RZ, P2, !PT ;  /* 0x00000005ff057210 */ /* 0x010fe200017fe4ff */
[----:B-----5:R-:W-:Y:S01]  /*0630*/  FMUL R17, R10, R17 ;  /* 0x000000110a117220 */ /* 0x020fe20000400000 */
[----:B------:R-:W-:-:S04]  /*0640*/  IADD3 R10, P4, PT, R8, 0x40, RZ ;  /* 0x00000040080a7810 */ /* 0x000fc80007f9e0ff */
[----:B------:R2:W-:Y:S01]  /*0650*/  STG.E desc[UR12][R8.64+0x1c], R17 ;  /* 0x00001c1108007986 */ /* 0x0005e2000c10190c */
[----:B-1----:R-:W-:Y:S01]  /*0660*/  IADD3.X R13, PT, PT, RZ, R9, RZ, P4, !PT ;  /* 0x00000009ff0d7210 */ /* 0x002fe200027fe4ff */
[----:B------:R-:W-:Y:S07]  /*0670*/  @P1 BRA `(.L_x_21) ;  /* 0xfffffff800c81947 */ /* 0x000fee000383ffff */
.L_x_20:
[----:B0-----:R-:W-:Y:S05]  /*0680*/  @!P0 EXIT ;  /* 0x000000000000894d */ /* 0x001fea0003800000 */
[----:B------:R-:W-:Y:S02]  /*0690*/  ISETP.GE.U32.AND P0, PT, R12, 0x8, PT ;  /* 0x000000080c00780c */ /* 0x000fe40003f06070 */
[----:B------:R-:W-:-:S04]  /*06a0*/  LOP3.LUT R14, R2, 0x7, RZ, 0xc0, !PT ;  /* 0x00000007020e7812 */ /* 0x000fc800078ec0ff */
[----:B------:R-:W-:-:S07]  /*06b0*/  ISETP.NE.AND P1, PT, R14, RZ, PT ;  /* 0x000000ff0e00720c */ /* 0x000fce0003f25270 */
[----:B------:R-:W-:Y:S06]  /*06c0*/  @!P0 BRA `(.L_x_22) ;  /* 0x00000000009c8947 */ /* 0x000fec0003800000 */
[----:B------:R-:W0:Y:S08]  /*06d0*/  LDC.64 R4, c[0x0][0x380] ;  /* 0x0000e000ff047b82 */ /* 0x000e300000000a00 */
[----:B------:R-:W1:Y:S08]  /*06e0*/  LDC.64 R6, c[0x0][0x388] ;  /* 0x0000e200ff067b82 */ /* 0x000e700000000a00 */
[----:B--2---:R-:W2:Y:S01]  /*06f0*/  LDC.64 R8, c[0x0][0x390] ;  /* 0x0000e400ff087b82 */ /* 0x004ea20000000a00 */
[----:B0-----:R-:W-:-:S05]  /*0700*/  IMAD.WIDE.U32 R4, R0, 0x4, R4 ;  /* 0x0000000400047825 */ /* 0x001fca00078e0004 */
[----:B------:R-:W3:Y:S01]  /*0710*/  LDG.E R3, desc[UR12][R4.64] ;  /* 0x0000000c04037981 */ /* 0x000ee2000c1e1900 */
[----:B-1----:R-:W-:-:S05]  /*0720*/  IMAD.WIDE.U32 R6, R0, 0x4, R6 ;  /* 0x0000000400067825 */ /* 0x002fca00078e0006 */
[----:B------:R-:W3:Y:S01]  /*0730*/  LDG.E R10, desc[UR12][R6.64] ;  /* 0x0000000c060a7981 */ /* 0x000ee2000c1e1900 */
[----:B--2---:R-:W-:-:S04]  /*0740*/  IMAD.WIDE.U32 R8, R0, 0x4, R8 ;  /* 0x0000000400087825 */ /* 0x004fc800078e0008 */
[----:B---3--:R-:W-:-:S05]  /*0750*/  FMUL R3, R3, R10 ;  /* 0x0000000a03037220 */ /* 0x008fca0000400000 */
        /* <DEDUP_REMOVED lines=13> */
[----:B0-----:R-:W4:Y:S04]  /*0830*/  LDG.E R3, desc[UR12][R4.64+0x10] ;  /* 0x0000100c04037981 */ /* 0x001f28000c1e1900 */
[----:B------:R-:W4:Y:S02]  /*0840*/  LDG.E R10, desc[UR12][R6.64+0x10] ;  /* 0x0000100c060a7981 */ /* 0x000f24000c1e1900 */
        /* <DEDUP_REMOVED lines=10> */
[----:B------:R-:W2:Y:S04]  /*08f0*/  LDG.E R10, desc[UR12][R4.64+0x1c] ;  /* 0x00001c0c040a7981 */ /* 0x000ea8000c1e1900 */
[----:B---3--:R-:W2:Y:S01]  /*0900*/  LDG.E R15, desc[UR12][R6.64+0x1c] ;  /* 0x00001c0c060f7981 */ /* 0x008ea2000c1e1900 */
[----:B------:R-:W-:Y:S01]  /*0910*/  IADD3 R0, PT, PT, R0, 0x8, RZ ;  /* 0x0000000800007810 */ /* 0x000fe20007ffe0ff */
[----:B--2---:R-:W-:-:S05]  /*0920*/  FMUL R15, R10, R15 ;  /* 0x0000000f0a0f7220 */ /* 0x004fca0000400000 */
[----:B------:R0:W-:Y:S02]  /*0930*/  STG.E desc[UR12][R8.64+0x1c], R15 ;  /* 0x00001c0f08007986 */ /* 0x0001e4000c10190c */
.L_x_22:
[----:B------:R-:W-:Y:S05]  /*0940*/  @!P1 EXIT ;  /* 0x000000000000994d */ /* 0x000fea0003800000 */
[----:B------:R-:W-:Y:S02]  /*0950*/  ISETP.GE.U32.AND P0, PT, R14, 0x4, PT ;  /* 0x000000040e00780c */ /* 0x000fe40003f06070 */
[----:B------:R-:W-:-:S04]  /*0960*/  LOP3.LUT R2, R2, 0x3, RZ, 0xc0, !PT ;  /* 0x0000000302027812 */ /* 0x000fc800078ec0ff */
[----:B------:R-:W-:-:S07]  /*0970*/  ISETP.NE.AND P1, PT, R2, RZ, PT ;  /* 0x000000ff0200720c */ /* 0x000fce0003f25270 */
[----:B------:R-:W-:Y:S06]  /*0980*/  @!P0 BRA `(.L_x_23) ;  /* 0x00000000005c8947 */ /* 0x000fec0003800000 */
[----:B------:R-:W1:Y:S08]  /*0990*/  LDC.64 R4, c[0x0][0x380] ;  /* 0x0000e000ff047b82 */ /* 0x000e700000000a00 */
[----:B------:R-:W3:Y:S08]  /*09a0*/  LDC.64 R6, c[0x0][0x388] ;  /* 0x0000e200ff067b82 */ /* 0x000ef00000000a00 */
[----:B0-2---:R-:W0:Y:S01]  /*09b0*/  LDC.64 R8, c[0x0][0x390] ;  /* 0x0000e400ff087b82 */ /* 0x005e220000000a00 */
[----:B-1----:R-:W-:-:S05]  /*09c0*/  IMAD.WIDE.U32 R4, R0, 0x4, R4 ;  /* 0x0000000400047825 */ /* 0x002fca00078e0004 */
[----:B------:R-:W2:Y:S01]  /*09d0*/  LDG.E R3, desc[UR12][R4.64] ;  /* 0x0000000c04037981 */ /* 0x000ea2000c1e1900 */
[----:B---3--:R-:W-:-:S05]  /*09e0*/  IMAD.WIDE.U32 R6, R0, 0x4, R6 ;  /* 0x0000000400067825 */ /* 0x008fca00078e0006 */
[----:B------:R-:W2:Y:S01]  /*09f0*/  LDG.E R10, desc[UR12][R6.64] ;  /* 0x0000000c060a7981 */ /* 0x000ea2000c1e1900 */
[----:B0-----:R-:W-:-:S04]  /*0a00*/  IMAD.WIDE.U32 R8, R0, 0x4, R8 ;  /* 0x0000000400087825 */ /* 0x001fc800078e0008 */
[----:B--2---:R-:W-:-:S05]  /*0a10*/  FMUL R3, R3, R10 ;  /* 0x0000000a03037220 */ /* 0x004fca0000400000 */
        /* <DEDUP_REMOVED lines=9> */
[----:B------:R-:W2:Y:S04]  /*0ab0*/  LDG.E R10, desc[UR12][R4.64+0xc] ;  /* 0x00000c0c040a7981 */ /* 0x000ea8000c1e1900 */
[----:B------:R-:W2:Y:S01]  /*0ac0*/  LDG.E R15, desc[UR12][R6.64+0xc] ;  /* 0x00000c0c060f7981 */ /* 0x000ea2000c1e1900 */
[----:B------:R-:W-:Y:S01]  /*0ad0*/  IADD3 R0, PT, PT, R0, 0x4, RZ ;  /* 0x0000000400007810 */ /* 0x000fe20007ffe0ff */
[----:B--2---:R-:W-:-:S05]  /*0ae0*/  FMUL R15, R10, R15 ;  /* 0x0000000f0a0f7220 */ /* 0x004fca0000400000 */
[----:B------:R1:W-:Y:S02]  /*0af0*/  STG.E desc[UR12][R8.64+0xc], R15 ;  /* 0x00000c0f08007986 */ /* 0x0003e4000c10190c */
.L_x_23:
[----:B------:R-:W-:Y:S05]  /*0b00*/  @!P1 EXIT ;  /* 0x000000000000994d */ /* 0x000fea0003800000 */
[----:B------:R-:W3:Y:S08]  /*0b10*/  LDC.64 R4, c[0x0][0x390] ;  /* 0x0000e400ff047b82 */ /* 0x000ef00000000a00 */
[----:B------:R-:W4:Y:S08]  /*0b20*/  LDC.64 R6, c[0x0][0x388] ;  /* 0x0000e200ff067b82 */ /* 0x000f300000000a00 */
[----:B012---:R-:W0:Y:S01]  /*0b30*/  LDC.64 R8, c[0x0][0x380] ;  /* 0x0000e000ff087b82 */ /* 0x007e220000000a00 */
[----:B---3--:R-:W-:-:S04]  /*0b40*/  IMAD.WIDE.U32 R4, R0, 0x4, R4 ;  /* 0x0000000400047825 */ /* 0x008fc800078e0004 */
[----:B------:R-:W-:Y:S01]  /*0b50*/  IMAD.MOV.U32 R10, RZ, RZ, R4 ;  /* 0x000000ffff0a7224 */ /* 0x000fe200078e0004 */
[----:B------:R-:W-:Y:S01]  /*0b60*/  MOV R13, R5 ;  /* 0x00000005000d7202 */ /* 0x000fe20000000f00 */
[----:B----4-:R-:W-:-:S05]  /*0b70*/  IMAD.WIDE.U32 R6, R0, 0x4, R6 ;  /* 0x0000000400067825 */ /* 0x010fca00078e0006 */
[----:B------:R-:W-:Y:S01]  /*0b80*/  MOV R11, R7 ;  /* 0x00000007000b7202 */ /* 0x000fe20000000f00 */
[----:B0-----:R-:W-:Y:S01]  /*0b90*/  IMAD.WIDE.U32 R8, R0, 0x4, R8 ;  /* 0x0000000400087825 */ /* 0x001fe200078e0008 */
[----:B------:R-:W-:-:S07]  /*0ba0*/  IADD3 R0, PT, PT, -R2, RZ, RZ ;  /* 0x000000ff02007210 */ /* 0x000fce0007ffe1ff */
.L_x_24:
[----:B0-----:R-:W-:Y:S01]  /*0bb0*/  IMAD.MOV.U32 R2, RZ, RZ, R8 ;  /* 0x000000ffff027224 */ /* 0x001fe200078e0008 */
[----:B------:R-:W-:Y:S02]  /*0bc0*/  MOV R5, R11 ;  /* 0x0000000b00057202 */ /* 0x000fe40000000f00 */
[----:B------:R-:W-:Y:S02]  /*0bd0*/  MOV R3, R9 ;  /* 0x0000000900037202 */ /* 0x000fe40000000f00 */
[----:B------:R-:W-:-:S03]  /*0be0*/  MOV R4, R6 ;  /* 0x0000000600047202 */ /* 0x000fc60000000f00 */
[----:B------:R0:W2:Y:S04]  /*0bf0*/  LDG.E R2, desc[UR12][R2.64] ;  /* 0x0000000c02027981 */ /* 0x0000a8000c1e1900 */
[----:B------:R-:W2:Y:S01]  /*0c00*/  LDG.E R5, desc[UR12][R4.64] ;  /* 0x0000000c04057981 */ /* 0x000ea2000c1e1900 */
[----:B------:R-:W-:Y:S02]  /*0c10*/  IADD3 R0, PT, PT, R0, 0x1, RZ ;  /* 0x0000000100007810 */ /* 0x000fe40007ffe0ff */
[----:B------:R-:W-:Y:S02]  /*0c20*/  IADD3 R6, P2, PT, R6, 0x4, RZ ;  /* 0x0000000406067810 */ /* 0x000fe40007f5e0ff */
[----:B------:R-:W-:Y:S01]  /*0c30*/  ISETP.NE.AND P0, PT, R0, RZ, PT ;  /* 0x000000ff0000720c */ /* 0x000fe20003f05270 */
[----:B0-----:R-:W-:Y:S01]  /*0c40*/  IMAD.MOV.U32 R3, RZ, RZ, R13 ;  /* 0x000000ffff037224 */ /* 0x001fe200078e000d */
[----:B------:R-:W-:-:S02]  /*0c50*/  IADD3 R8, P3, PT, R8, 0x4, RZ ;  /* 0x0000000408087810 */ /* 0x000fc40007f7e0ff */
[----:B------:R-:W-:Y:S02]  /*0c60*/  IADD3.X R11, PT, PT, RZ, R11, RZ, P2, !PT ;  /* 0x0000000bff0b7210 */ /* 0x000fe400017fe4ff */
[----:B------:R-:W-:Y:S01]  /*0c70*/  IADD3.X R9, PT, PT, RZ, R9, RZ, P3, !PT ;  /* 0x00000009ff097210 */ /* 0x000fe20001ffe4ff */
[----:B--2---:R-:W-:Y:S01]  /*0c80*/  FMUL R7, R2, R5 ;  /* 0x0000000502077220 */ /* 0x004fe20000400000 */
[----:B------:R-:W-:Y:S02]  /*0c90*/  MOV R2, R10 ;  /* 0x0000000a00027202 */ /* 0x000fe40000000f00 */
[----:B------:R-:W-:-:S03]  /*0ca0*/  IADD3 R10, P1, PT, R10, 0x4, RZ ;  /* 0x000000040a0a7810 */ /* 0x000fc60007f3e0ff */
[----:B------:R0:W-:Y:S01]  /*0cb0*/  STG.E desc[UR12][R2.64], R7 ;  /* 0x0000000702007986 */ /* 0x0001e2000c10190c */
[----:B------:R-:W-:Y:S01]  /*0cc0*/  IADD3.X R13, PT, PT, RZ, R13, RZ, P1, !PT ;  /* 0x0000000dff0d7210 */ /* 0x000fe20000ffe4ff */
[----:B------:R-:W-:Y:S08]  /*0cd0*/  @P0 BRA `(.L_x_24) ;  /* 0xfffffffc00b40947 */ /* 0x000ff0000383ffff */
[----:B------:R-:W-:Y:S05]  /*0ce0*/  EXIT ;  /* 0x000000000000794d */ /* 0x000fea0003800000 */
.L_x_25:
        /* <DEDUP_REMOVED lines=9> */
.L_x_121:


//--------------------- .text._Z10relu_primePfi   --------------------------
	.section	.text._Z10relu_primePfi,"ax",@progbits
	.align	128
        .global         _Z10relu_primePfi
        .type           _Z10relu_primePfi,@function
        .size           _Z10relu_primePfi,(.L_x_122 - _Z10relu_primePfi)
        .other          _Z10relu_primePfi,@"STO_CUDA_ENTRY STV_DEFAULT"
_Z10relu_primePfi:
.text._Z10relu_primePfi:
[----:B------:R-:W-:Y:S08]  /*0000*/  LDC R1, c[0x0][0x37c] ;  /* 0x0000df00ff017b82 */ /* 0x000ff00000000800 */
[----:B------:R-:W0:Y:S02]  /*0010*/  LDC R4, c[0x0][0x388] ;  /* 0x0000e200ff047b82 */ /* 0x000e240000000800 */
[----:B0-----:R-:W-:-:S13]  /*0020*/  ISETP.GE.AND P0, PT, R4, 0x1, PT ;  /* 0x000000010400780c */ /* 0x001fda0003f06270 */
[----:B------:R-:W-:Y:S05]  /*0030*/  @!P0 EXIT ;  /* 0x000000000000894d */ /* 0x000fea0003800000 */
[C---:B------:R-:W-:Y:S01]  /*0040*/  ISETP.GE.U32.AND P1, PT, R4.reuse, 0x10, PT ;  /* 0x000000100400780c */ /* 0x040fe20003f26070 */
[----:B------:R-:W0:Y:S01]  /*0050*/  LDCU.64 UR6, c[0x0][0x358] ;  /* 0x00006b00ff0677ac */ /* 0x000e220008000a00 */
[----:B------:R-:W-:Y:S01]  /*0060*/  LOP3.LUT R28, R4, 0xf, RZ, 0xc0, !PT ;  /* 0x0000000f041c7812 */ /* 0x000fe200078ec0ff */
[----:B------:R-:W-:-:S03]  /*0070*/  IMAD.MOV.U32 R0, RZ, RZ, RZ ;  /* 0x000000ffff007224 */ /* 0x000fc600078e00ff */
[----:B------:R-:W-:-:S07]  /*0080*/  ISETP.NE.AND P0, PT, R28, RZ, PT ;  /* 0x000000ff1c00720c */ /* 0x000fce0003f05270 */
[----:B------:R-:W-:Y:S06]  /*0090*/  @!P1 BRA `(.L_x_26) ;  /* 0x0000000000f89947 */ /* 0x000fec0003800000 */
[----:B------:R-:W1:Y:S01]  /*00a0*/  LDCU.64 UR4, c[0x0][0x380] ;  /* 0x00007000ff0477ac */ /* 0x000e620008000a00 */
[----:B------:R-:W-:-:S05]  /*00b0*/  LOP3.LUT R0, R4, 0x7ffffff0, RZ, 0xc0, !PT ;  /* 0x7ffffff004007812 */ /* 0x000fca00078ec0ff */
[----:B------:R-:W-:Y:S01]  /*00c0*/  IMAD.MOV R5, RZ, RZ, -R0 ;  /* 0x000000ffff057224 */ /* 0x000fe200078e0a00 */
[----:B-1----:R-:W-:-:S04]  /*00d0*/  UIADD3 UR4, UP0, UPT, UR4, 0x20, URZ ;  /* 0x0000002004047890 */ /* 0x002fc8000ff1e0ff */
[----:B------:R-:W-:Y:S02]  /*00e0*/  UIADD3.X UR5, UPT, UPT, URZ, UR5, URZ, UP0, !UPT ;  /* 0x00000005ff057290 */ /* 0x000fe400087fe4ff */
[----:B------:R-:W-:-:S04]  /*00f0*/  IMAD.U32 R6, RZ, RZ, UR4 ;  /* 0x00000004ff067e24 */ /* 0x000fc8000f8e00ff */
[----:B------:R-:W-:-:S07]  /*0100*/  IMAD.U32 R11, RZ, RZ, UR5 ;  /* 0x00000005ff0b7e24 */ /* 0x000fce000f8e00ff */
.L_x_27:
[----:B-1----:R-:W-:Y:S02]  /*0110*/  IMAD.MOV.U32 R2, RZ, RZ, R6 ;  /* 0x000000ffff027224 */ /* 0x002fe400078e0006 */
[----:B------:R-:W-:-:S05]  /*0120*/  IMAD.MOV.U32 R3, RZ, RZ, R11 ;  /* 0x000000ffff037224 */ /* 0x000fca00078e000b */
[----:B0-----:R-:W2:Y:S04]  /*0130*/  LDG.E R14, desc[UR6][R2.64+-0x20] ;  /* 0xffffe006020e7981 */ /* 0x001ea8000c1e1900 */
[----:B------:R-:W3:Y:S04]  /*0140*/  LDG.E R16, desc[UR6][R2.64+-0x1c] ;  /* 0xffffe40602107981 */ /* 0x000ee8000c1e1900 */
[----:B------:R-:W4:Y:S04]  /*0150*/  LDG.E R18, desc[UR6][R2.64+-0x18] ;  /* 0xffffe80602127981 */ /* 0x000f28000c1e1900 */
[----:B------:R-:W5:Y:S04]  /*0160*/  LDG.E R20, desc[UR6][R2.64+-0x14] ;  /* 0xffffec0602147981 */ /* 0x000f68000c1e1900 */
        /* <DEDUP_REMOVED lines=11> */
[----:B------:R-:W5:Y:S01]  /*0220*/  LDG.E R7, desc[UR6][R2.64+0x1c] ;  /* 0x00001c0602077981 */ /* 0x000f62000c1e1900 */
[----:B------:R-:W-:-:S05]  /*0230*/  VIADD R5, R5, 0x10 ;  /* 0x0000001005057836 */ /* 0x000fca0000000000 */
[----:B------:R-:W-:Y:S02]  /*0240*/  ISETP.NE.AND P1, PT, R5, RZ, PT ;  /* 0x000000ff0500720c */ /* 0x000fe40003f25270 */
[----:B--2---:R-:W-:Y:S02]  /*0250*/  FSET.BF.GT.AND R15, R14, RZ, PT ;  /* 0x000000ff0e0f720a */ /* 0x004fe40003804000 */
[----:B---3--:R-:W-:-:S03]  /*0260*/  FSET.BF.GT.AND R17, R16, RZ, PT ;  /* 0x000000ff1011720a */ /* 0x008fc60003804000 */
[----:B------:R0:W-:Y:S01]  /*0270*/  STG.E desc[UR6][R2.64+-0x20], R15 ;  /* 0xffffe00f02007986 */ /* 0x0001e2000c101906 */
[----:B----4-:R-:W-:-:S03]  /*0280*/  FSET.BF.GT.AND R19, R18, RZ, PT ;  /* 0x000000ff1213720a */ /* 0x010fc60003804000 */
[----:B------:R1:W-:Y:S01]  /*0290*/  STG.E desc[UR6][R2.64+-0x1c], R17 ;  /* 0xffffe41102007986 */ /* 0x0003e2000c101906 */
[----:B-----5:R-:W-:-:S03]  /*02a0*/  FSET.BF.GT.AND R21, R20, RZ, PT ;  /* 0x000000ff1415720a */ /* 0x020fc60003804000 */
[----:B------:R2:W-:Y:S01]  /*02b0*/  STG.E desc[UR6][R2.64+-0x18], R19 ;  /* 0xffffe81302007986 */ /* 0x0005e2000c101906 */
[----:B------:R-:W-:-:S03]  /*02c0*/  FSET.BF.GT.AND R23, R22, RZ, PT ;  /* 0x000000ff1617720a */ /* 0x000fc60003804000 */
[----:B------:R3:W-:Y:S01]  /*02d0*/  STG.E desc[UR6][R2.64+-0x14], R21 ;  /* 0xffffec1502007986 */ /* 0x0007e2000c101906 */
[----:B------:R-:W-:-:S03]  /*02e0*/  FSET.BF.GT.AND R25, R24, RZ, PT ;  /* 0x000000ff1819720a */ /* 0x000fc60003804000 */
[----:B------:R-:W-:Y:S01]  /*02f0*/  STG.E desc[UR6][R2.64+-0x10], R23 ;  /* 0xfffff01702007986 */ /* 0x000fe2000c101906 */
[----:B0-----:R-:W-:-:S03]  /*0300*/  FSET.BF.GT.AND R15, R26, RZ, PT ;  /* 0x000000ff1a0f720a */ /* 0x001fc60003804000 */
[----:B------:R-:W-:Y:S01]  /*0310*/  STG.E desc[UR6][R2.64+-0xc], R25 ;  /* 0xfffff41902007986 */ /* 0x000fe2000c101906 */
[----:B------:R-:W-:-:S03]  /*0320*/  FSET.BF.GT.AND R27, R27, RZ, PT ;  /* 0x000000ff1b1b720a */ /* 0x000fc60003804000 */
[----:B------:R-:W-:Y:S01]  /*0330*/  STG.E desc[UR6][R2.64+-0x8], R15 ;  /* 0xfffff80f02007986 */ /* 0x000fe2000c101906 */
[----:B------:R-:W-:-:S03]  /*0340*/  FSET.BF.GT.AND R13, R13, RZ, PT ;  /* 0x000000ff0d0d720a */ /* 0x000fc60003804000 */
[----:B------:R-:W-:Y:S01]  /*0350*/  STG.E desc[UR6][R2.64+-0x4], R27 ;  /* 0xfffffc1b02007986 */ /* 0x000fe2000c101906 */
[----:B------:R-:W-:-:S03]  /*0360*/  FSET.BF.GT.AND R29, R12, RZ, PT ;  /* 0x000000ff0c1d720a */ /* 0x000fc60003804000 */
[----:B------:R-:W-:Y:S01]  /*0370*/  STG.E desc[UR6][R2.64], R13 ;  /* 0x0000000d02007986 */ /* 0x000fe2000c101906 */
[----:B------:R-:W-:-:S03]  /*0380*/  FSET.BF.GT.AND R11, R11, RZ, PT ;  /* 0x000000ff0b0b720a */ /* 0x000fc60003804000 */
[----:B------:R-:W-:Y:S01]  /*0390*/  STG.E desc[UR6][R2.64+0x4], R29 ;  /* 0x0000041d02007986 */ /* 0x000fe2000c101906 */
[----:B-1----:R-:W-:-:S03]  /*03a0*/  FSET.BF.GT.AND R17, R10, RZ, PT ;  /* 0x000000ff0a11720a */ /* 0x002fc60003804000 */
[----:B------:R0:W-:Y:S01]  /*03b0*/  STG.E desc[UR6][R2.64+0x8], R11 ;  /* 0x0000080b02007986 */ /* 0x0001e2000c101906 */
[----:B--2---:R-:W-:-:S03]  /*03c0*/  FSET.BF.GT.AND R19, R6, RZ, PT ;  /* 0x000000ff0613720a */ /* 0x004fc60003804000 */
[----:B------:R1:W-:Y:S01]  /*03d0*/  STG.E desc[UR6][R2.64+0xc], R17 ;  /* 0x00000c1102007986 */ /* 0x0003e2000c101906 */
[----:B------:R-:W-:Y:S02]  /*03e0*/  IADD3 R6, P2, PT, R2, 0x40, RZ ;  /* 0x0000004002067810 */ /* 0x000fe40007f5e0ff */
[----:B------:R-:W-:Y:S01]  /*03f0*/  FSET.BF.GT.AND R9, R9, RZ, PT ;  /* 0x000000ff0909720a */ /* 0x000fe20003804000 */
[----:B------:R1:W-:Y:S01]  /*0400*/  STG.E desc[UR6][R2.64+0x10], R19 ;  /* 0x0000101302007986 */ /* 0x0003e2000c101906 */
[----:B---3--:R-:W-:-:S03]  /*0410*/  FSET.BF.GT.AND R21, R8, RZ, PT ;  /* 0x000000ff0815720a */ /* 0x008fc60003804000 */
[----:B------:R1:W-:Y:S01]  /*0420*/  STG.E desc[UR6][R2.64+0x14], R9 ;  /* 0x0000140902007986 */ /* 0x0003e2000c101906 */
[----:B0-----:R-:W-:Y:S01]  /*0430*/  IMAD.X R11, RZ, RZ, R3, P2 ;  /* 0x000000ffff0b7224 */ /* 0x001fe200010e0603 */
[----:B------:R-:W-:Y:S02]  /*0440*/  FSET.BF.GT.AND R7, R7, RZ, PT ;  /* 0x000000ff0707720a */ /* 0x000fe40003804000 */
[----:B------:R1:W-:Y:S04]  /*0450*/  STG.E desc[UR6][R2.64+0x18], R21 ;  /* 0x0000181502007986 */ /* 0x0003e8000c101906 */
[----:B------:R1:W-:Y:S01]  /*0460*/  STG.E desc[UR6][R2.64+0x1c], R7 ;  /* 0x00001c0702007986 */ /* 0x0003e2000c101906 */
[----:B------:R-:W-:Y:S05]  /*0470*/  @P1 BRA `(.L_x_27) ;  /* 0xfffffffc00241947 */ /* 0x000fea000383ffff */
.L_x_26:
[----:B0-----:R-:W-:Y:S05]  /*0480*/  @!P0 EXIT ;  /* 0x000000000000894d */ /* 0x001fea0003800000 */
[----:B------:R-:W-:Y:S02]  /*0490*/  ISETP.GE.U32.AND P0, PT, R28, 0x8, PT ;  /* 0x000000081c00780c */ /* 0x000fe40003f06070 */
[----:B------:R-:W-:-:S04]  /*04a0*/  LOP3.LUT R20, R4, 0x7, RZ, 0xc0, !PT ;  /* 0x0000000704147812 */ /* 0x000fc800078ec0ff */
[----:B------:R-:W-:-:S07]  /*04b0*/  ISETP.NE.AND P1, PT, R20, RZ, PT ;  /* 0x000000ff1400720c */ /* 0x000fce0003f25270 */
[----:B------:R-:W-:Y:S06]  /*04c0*/  @!P0 BRA `(.L_x_28) ;  /* 0x00000000006c8947 */ /* 0x000fec0003800000 */
[----:B-1----:R-:W0:Y:S02]  /*04d0*/  LDC.64 R2, c[0x0][0x380] ;  /* 0x0000e000ff027b82 */ /* 0x002e240000000a00 */
[----:B0-----:R-:W-:-:S05]  /*04e0*/  IMAD.WIDE.U32 R2, R0, 0x4, R2 ;  /* 0x0000000400027825 */ /* 0x001fca00078e0002 */
[----:B------:R-:W2:Y:S04]  /*04f0*/  LDG.E R5, desc[UR6][R2.64] ;  /* 0x0000000602057981 */ /* 0x000ea8000c1e1900 */
[----:B------:R-:W3:Y:S04]  /*0500*/  LDG.E R6, desc[UR6][R2.64+0x4] ;  /* 0x0000040602067981 */ /* 0x000ee8000c1e1900 */
[----:B------:R-:W4:Y:S04]  /*0510*/  LDG.E R8, desc[UR6][R2.64+0x8] ;  /* 0x0000080602087981 */ /* 0x000f28000c1e1900 */
[----:B------:R-:W5:Y:S04]  /*0520*/  LDG.E R10, desc[UR6][R2.64+0xc] ;  /* 0x00000c06020a7981 */ /* 0x000f68000c1e1900 */
[----:B------:R-:W5:Y:S04]  /*0530*/  LDG.E R12, desc[UR6][R2.64+0x10] ;  /* 0x00001006020c7981 */ /* 0x000f68000c1e1900 */
[----:B------:R-:W5:Y:S04]  /*0540*/  LDG.E R14, desc[UR6][R2.64+0x14] ;  /* 0x00001406020e7981 */ /* 0x000f68000c1e1900 */
[----:B------:R-:W5:Y:S04]  /*0550*/  LDG.E R16, desc[UR6][R2.64+0x18] ;  /* 0x0000180602107981 */ /* 0x000f68000c1e1900 */
[----:B------:R-:W5:Y:S01]  /*0560*/  LDG.E R18, desc[UR6][R2.64+0x1c] ;  /* 0x00001c0602127981 */ /* 0x000f62000c1e1900 */
[----:B------:R-:W-:Y:S01]  /*0570*/  VIADD R0, R0, 0x8 ;  /* 0x0000000800007836 */ /* 0x000fe20000000000 */
[----:B--2---:R-:W-:-:S02]  /*0580*/  FSET.BF.GT.AND R5, R5, RZ, PT ;  /* 0x000000ff0505720a */ /* 0x004fc40003804000 */
        /* <DEDUP_REMOVED lines=9> */
[----:B------:R0:W-:Y:S01]  /*0620*/  STG.E desc[UR6][R2.64+0x10], R13 ;  /* 0x0000100d02007986 */ /* 0x0001e2000c101906 */
[----:B------:R-:W-:-:S03]  /*0630*/  FSET.BF.GT.AND R17, R16, RZ, PT ;  /* 0x000000ff1011720a */ /* 0x000fc60003804000 */
[----:B------:R0:W-:Y:S01]  /*0640*/  STG.E desc[UR6][R2.64+0x14], R15 ;  /* 0x0000140f02007986 */ /* 0x0001e2000c101906 */
[----:B------:R-:W-:-:S03]  /*0650*/  FSET.BF.GT.AND R19, R18, RZ, PT ;  /* 0x000000ff1213720a */ /* 0x000fc60003804000 */
[----:B------:R0:W-:Y:S04]  /*0660*/  STG.E desc[UR6][R2.64+0x18], R17 ;  /* 0x0000181102007986 */ /* 0x0001e8000c101906 */
[----:B------:R0:W-:Y:S02]  /*0670*/  STG.E desc[UR6][R2.64+0x1c], R19 ;  /* 0x00001c1302007986 */ /* 0x0001e4000c101906 */
.L_x_28:
[----:B------:R-:W-:Y:S05]  /*0680*/  @!P1 EXIT ;  /* 0x000000000000994d */ /* 0x000fea0003800000 */
[----:B------:R-:W-:Y:S02]  /*0690*/  ISETP.GE.U32.AND P0, PT, R20, 0x4, PT ;  /* 0x000000041400780c */ /* 0x000fe40003f06070 */
[----:B------:R-:W-:-:S04]  /*06a0*/  LOP3.LUT R4, R4, 0x3, RZ, 0xc0, !PT ;  /* 0x0000000304047812 */ /* 0x000fc800078ec0ff */
[----:B------:R-:W-:-:S07]  /*06b0*/  ISETP.NE.AND P1, PT, R4, RZ, PT ;  /* 0x000000ff0400720c */ /* 0x000fce0003f25270 */
[----:B------:R-:W-:Y:S06]  /*06c0*/  @!P0 BRA `(.L_x_29) ;  /* 0x00000000003c8947 */ /* 0x000fec0003800000 */
[----:B01----:R-:W0:Y:S02]  /*06d0*/  LDC.64 R2, c[0x0][0x380] ;  /* 0x0000e000ff027b82 */ /* 0x003e240000000a00 */
[----:B0-----:R-:W-:-:S05]  /*06e0*/  IMAD.WIDE.U32 R2, R0, 0x4, R2 ;  /* 0x0000000400027825 */ /* 0x001fca00078e0002 */
[----:B------:R-:W2:Y:S04]  /*06f0*/  LDG.E R5, desc[UR6][R2.64] ;  /* 0x0000000602057981 */ /* 0x000ea8000c1e1900 */
[----:B------:R-:W3:Y:S04]  /*0700*/  LDG.E R6, desc[UR6][R2.64+0x4] ;  /* 0x0000040602067981 */ /* 0x000ee8000c1e1900 */
[----:B------:R-:W4:Y:S04]  /*0710*/  LDG.E R8, desc[UR6][R2.64+0x8] ;  /* 0x0000080602087981 */ /* 0x000f28000c1e1900 */
        /* <DEDUP_REMOVED lines=8> */
[----:B------:R2:W-:Y:S04]  /*07a0*/  STG.E desc[UR6][R2.64+0x8], R9 ;  /* 0x0000080902007986 */ /* 0x0005e8000c101906 */
[----:B------:R2:W-:Y:S02]  /*07b0*/  STG.E desc[UR6][R2.64+0xc], R11 ;  /* 0x00000c0b02007986 */ /* 0x0005e4000c101906 */
.L_x_29:
[----:B------:R-:W-:Y:S05]  /*07c0*/  @!P1 EXIT ;  /* 0x000000000000994d */ /* 0x000fea0003800000 */
[----:B012---:R-:W0:Y:S01]  /*07d0*/  LDC.64 R2, c[0x0][0x380] ;  /* 0x0000e000ff027b82 */ /* 0x007e220000000a00 */
[----:B------:R-:W-:Y:S02]  /*07e0*/  IMAD.MOV R4, RZ, RZ, -R4 ;  /* 0x000000ffff047224 */ /* 0x000fe400078e0a04 */
[----:B0-----:R-:W-:-:S04]  /*07f0*/  IMAD.WIDE.U32 R2, R0, 0x4, R2 ;  /* 0x0000000400027825 */ /* 0x001fc800078e0002 */
[----:B------:R-:W-:Y:S02]  /*0800*/  IMAD.MOV.U32 R0, RZ, RZ, R2 ;  /* 0x000000ffff007224 */ /* 0x000fe400078e0002 */
[----:B------:R-:W-:-:S07]  /*0810*/  IMAD.MOV.U32 R7, RZ, RZ, R3 ;  /* 0x000000ffff077224 */ /* 0x000fce00078e0003 */
.L_x_30:
[----:B0-----:R-:W-:Y:S02]  /*0820*/  IMAD.MOV.U32 R2, RZ, RZ, R0 ;  /* 0x000000ffff027224 */ /* 0x001fe400078e0000 */
[----:B------:R-:W-:-:S05]  /*0830*/  IMAD.MOV.U32 R3, RZ, RZ, R7 ;  /* 0x000000ffff037224 */ /* 0x000fca00078e0007 */
[----:B------:R-:W2:Y:S01]  /*0840*/  LDG.E R0, desc[UR6][R2.64] ;  /* 0x0000000602007981 */ /* 0x000ea2000c1e1900 */
[----:B------:R-:W-:-:S05]  /*0850*/  VIADD R4, R4, 0x1 ;  /* 0x0000000104047836 */ /* 0x000fca0000000000 */
[----:B------:R-:W-:Y:S02]  /*0860*/  ISETP.NE.AND P0, PT, R4, RZ, PT ;  /* 0x000000ff0400720c */ /* 0x000fe40003f05270 */
[----:B--2---:R-:W-:Y:S02]  /*0870*/  FSET.BF.GT.AND R5, R0, RZ, PT ;  /* 0x000000ff0005720a */ /* 0x004fe40003804000 */
[----:B------:R-:W-:-:S03]  /*0880*/  IADD3 R0, P1, PT, R2, 0x4, RZ ;  /* 0x0000000402007810 */ /* 0x000fc60007f3e0ff */
[----:B------:R0:W-:Y:S02]  /*0890*/  STG.E desc[UR6][R2.64], R5 ;  /* 0x0000000502007986 */ /* 0x0001e4000c101906 */
[----:B------:R-:W-:-:S04]  /*08a0*/  IMAD.X R7, RZ, RZ, R3, P1 ;  /* 0x000000ffff077224 */ /* 0x000fc800008e0603 */
[----:B------:R-:W-:Y:S05]  /*08b0*/  @P0 BRA `(.L_x_30) ;  /* 0xfffffffc00d80947 */ /* 0x000fea000383ffff */
[----:B------:R-:W-:Y:S05]  /*08c0*/  EXIT ;  /* 0x000000000000794d */ /* 0x000fea0003800000 */
.L_x_31:
        /* <DEDUP_REMOVED lines=11> */
.L_x_122:


//--------------------- .text._Z11zero_matrixPfi  --------------------------
	.section	.text._Z11zero_matrixPfi,"ax",@progbits
	.align	128
        .global         _Z11zero_matrixPfi
        .type           _Z11zero_matrixPfi,@function
        .size           _Z11zero_matrixPfi,(.L_x_123 - _Z11zero_matrixPfi)
        .other          _Z11zero_matrixPfi,@"STO_CUDA_ENTRY STV_DEFAULT"
_Z11zero_matrixPfi:
.text._Z11zero_matrixPfi:
        /* <DEDUP_REMOVED lines=17> */
.L_x_33:
[----:B------:R-:W-:Y:S01]  /*0110*/  IADD3 R0, PT, PT, R0, 0x10, RZ ;  /* 0x0000001000007810 */ /* 0x000fe20007ffe0ff */
[----:B-1----:R-:W-:Y:S02]  /*0120*/  IMAD.MOV.U32 R2, RZ, RZ, R4 ;  /* 0x000000ffff027224 */ /* 0x002fe400078e0004 */
[----:B------:R-:W-:Y:S01]  /*0130*/  IMAD.MOV.U32 R3, RZ, RZ, R7 ;  /* 0x000000ffff037224 */ /* 0x000fe200078e0007 */
[----:B------:R-:W-:Y:S02]  /*0140*/  ISETP.NE.AND P1, PT, R0, RZ, PT ;  /* 0x000000ff0000720c */ /* 0x000fe40003f25270 */
[----:B------:R-:W-:Y:S02]  /*0150*/  IADD3 R4, P2, PT, R2, 0x40, RZ ;  /* 0x0000004002047810 */ /* 0x000fe40007f5e0ff */
[----:B0-----:R1:W-:Y:S03]  /*0160*/  STG.E desc[UR6][R2.64+-0x20], RZ ;  /* 0xffffe0ff02007986 */ /* 0x0013e6000c101906 */
[----:B------:R-:W-:Y:S01]  /*0170*/  IMAD.X R7, RZ, RZ, R3, P2 ;  /* 0x000000ffff077224 */ /* 0x000fe200010e0603 */
[----:B------:R1:W-:Y:S04]  /*0180*/  STG.E desc[UR6][R2.64+-0x1c], RZ ;  /* 0xffffe4ff02007986 */ /* 0x0003e8000c101906 */
        /* <DEDUP_REMOVED lines=13> */
[----:B------:R1:W-:Y:S01]  /*0260*/  STG.E desc[UR6][R2.64+0x1c], RZ ;  /* 0x00001cff02007986 */ /* 0x0003e2000c101906 */
[----:B------:R-:W-:Y:S05]  /*0270*/  @P1 BRA `(.L_x_33) ;  /* 0xfffffffc00a41947 */ /* 0x000fea000383ffff */
.L_x_32:
[----:B0-----:R-:W-:Y:S05]  /*0280*/  @!P0 EXIT ;  /* 0x000000000000894d */ /* 0x001fea0003800000 */
[----:B------:R-:W-:Y:S02]  /*0290*/  ISETP.GE.U32.AND P0, PT, R8, 0x8, PT ;  /* 0x000000080800780c */ /* 0x000fe40003f06070 */
[----:B------:R-:W-:-:S04]  /*02a0*/  LOP3.LUT R4, R6, 0x7, RZ, 0xc0, !PT ;  /* 0x0000000706047812 */ /* 0x000fc800078ec0ff */
[----:B------:R-:W-:-:S07]  /*02b0*/  ISETP.NE.AND P1, PT, R4, RZ, PT ;  /* 0x000000ff0400720c */ /* 0x000fce0003f25270 */
[----:B------:R-:W-:Y:S06]  /*02c0*/  @!P0 BRA `(.L_x_34) ;  /* 0x00000000002c8947 */ /* 0x000fec0003800000 */
[----:B-1----:R-:W0:Y:S02]  /*02d0*/  LDC.64 R2, c[0x0][0x380] ;  /* 0x0000e000ff027b82 */ /* 0x002e240000000a00 */
[----:B0-----:R-:W-:-:S04]  /*02e0*/  IMAD.WIDE.U32 R2, R5, 0x4, R2 ;  /* 0x0000000405027825 */ /* 0x001fc800078e0002 */
[----:B------:R-:W-:Y:S01]  /*02f0*/  VIADD R5, R5, 0x8 ;  /* 0x0000000805057836 */ /* 0x000fe20000000000 */
[----:B------:R0:W-:Y:S04]  /*0300*/  STG.E desc[UR6][R2.64], RZ ;  /* 0x000000ff02007986 */ /* 0x0001e8000c101906 */
[----:B------:R0:W-:Y:S04]  /*0310*/  STG.E desc[UR6][R2.64+0x4], RZ ;  /* 0x000004ff02007986 */ /* 0x0001e8000c101906 */
[----:B------:R0:W-:Y:S04]  /*0320*/  STG.E desc[UR6][R2.64+0x8], RZ ;  /* 0x000008ff02007986 */ /* 0x0001e8000c101906 */
[----:B------:R0:W-:Y:S04]  /*0330*/  STG.E desc[UR6][R2.64+0xc], RZ ;  /* 0x00000cff02007986 */ /* 0x0001e8000c101906 */
[----:B------:R0:W-:Y:S04]  /*0340*/  STG.E desc[UR6][R2.64+0x10], RZ ;  /* 0x000010ff02007986 */ /* 0x0001e8000c101906 */
[----:B------:R0:W-:Y:S04]  /*0350*/  STG.E desc[UR6][R2.64+0x14], RZ ;  /* 0x000014ff02007986 */ /* 0x0001e8000c101906 */
[----:B------:R0:W-:Y:S04]  /*0360*/  STG.E desc[UR6][R2.64+0x18], RZ ;  /* 0x000018ff02007986 */ /* 0x0001e8000c101906 */
[----:B------:R0:W-:Y:S02]  /*0370*/  STG.E desc[UR6][R2.64+0x1c], RZ ;  /* 0x00001cff02007986 */ /* 0x0001e4000c101906 */
.L_x_34:
[----:B------:R-:W-:Y:S05]  /*0380*/  @!P1 EXIT ;  /* 0x000000000000994d */ /* 0x000fea0003800000 */
[----:B------:R-:W-:Y:S02]  /*0390*/  ISETP.GE.U32.AND P0, PT, R4, 0x4, PT ;  /* 0x000000040400780c */ /* 0x000fe40003f06070 */
[----:B------:R-:W-:-:S04]  /*03a0*/  LOP3.LUT R0, R6, 0x3, RZ, 0xc0, !PT ;  /* 0x0000000306007812 */ /* 0x000fc800078ec0ff */
[----:B------:R-:W-:-:S07]  /*03b0*/  ISETP.NE.AND P1, PT, R0, RZ, PT ;  /* 0x000000ff0000720c */ /* 0x000fce0003f25270 */
[----:B------:R-:W-:Y:S06]  /*03c0*/  @!P0 BRA `(.L_x_35) ;  /* 0x00000000001c8947 */ /* 0x000fec0003800000 */
[----:B01----:R-:W0:Y:S02]  /*03d0*/  LDC.64 R2, c[0x0][0x380] ;  /* 0x0000e000ff027b82 */ /* 0x003e240000000a00 */
[----:B0-----:R-:W-:-:S04]  /*03e0*/  IMAD.WIDE.U32 R2, R5, 0x4, R2 ;  /* 0x0000000405027825 */ /* 0x001fc800078e0002 */
[----:B------:R-:W-:Y:S01]  /*03f0*/  VIADD R5, R5, 0x4 ;  /* 0x0000000405057836 */ /* 0x000fe20000000000 */
[----:B------:R2:W-:Y:S04]  /*0400*/  STG.E desc[UR6][R2.64], RZ ;  /* 0x000000ff02007986 */ /* 0x0005e8000c101906 */
[----:B------:R2:W-:Y:S04]  /*0410*/  STG.E desc[UR6][R2.64+0x4], RZ ;  /* 0x000004ff02007986 */ /* 0x0005e8000c101906 */
[----:B------:R2:W-:Y:S04]  /*0420*/  STG.E desc[UR6][R2.64+0x8], RZ ;  /* 0x000008ff02007986 */ /* 0x0005e8000c101906 */
[----:B------:R2:W-:Y:S02]  /*0430*/  STG.E desc[UR6][R2.64+0xc], RZ ;  /* 0x00000cff02007986 */ /* 0x0005e4000c101906 */
.L_x_35:
[----:B------:R-:W-:Y:S05]  /*0440*/  @!P1 EXIT ;  /* 0x000000000000994d */ /* 0x000fea0003800000 */
[----:B012---:R-:W0:Y:S01]  /*0450*/  LDC.64 R2, c[0x0][0x380] ;  /* 0x0000e000ff027b82 */ /* 0x007e220000000a00 */
[----:B------:R-:W-:Y:S01]  /*0460*/  IADD3 R0, PT, PT, -R0, RZ, RZ ;  /* 0x000000ff00007210 */ /* 0x000fe20007ffe1ff */
[----:B0-----:R-:W-:-:S07]  /*0470*/  IMAD.WIDE.U32 R2, R5, 0x4, R2 ;  /* 0x0000000405027825 */ /* 0x001fce00078e0002 */
.L_x_36:
[----:B------:R-:W-:Y:S01]  /*0480*/  VIADD R0, R0, 0x1 ;  /* 0x0000000100007836 */ /* 0x000fe20000000000 */
[----:B------:R0:W-:Y:S04]  /*0490*/  STG.E desc[UR6][R2.64], RZ ;  /* 0x000000ff02007986 */ /* 0x0001e8000c101906 */
[----:B------:R-:W-:Y:S02]  /*04a0*/  ISETP.NE.AND P0, PT, R0, RZ, PT ;  /* 0x000000ff0000720c */ /* 0x000fe40003f05270 */
[----:B0-----:R-:W-:-:S05]  /*04b0*/  IADD3 R2, P1, PT, R2, 0x4, RZ ;  /* 0x0000000402027810 */ /* 0x001fca0007f3e0ff */
[----:B------:R-:W-:-:S06]  /*04c0*/  IMAD.X R3, RZ, RZ, R3, P1 ;  /* 0x000000ffff037224 */ /* 0x000fcc00008e0603 */
[----:B------:R-:W-:Y:S05]  /*04d0*/  @P0 BRA `(.L_x_36) ;  /* 0xfffffffc00e80947 */ /* 0x000fea000383ffff */
[----:B------:R-:W-:Y:S05]  /*04e0*/  EXIT ;  /* 0x000000000000794d */ /* 0x000fea0003800000 */
.L_x_37:
        /* <DEDUP_REMOVED lines=9> */
.L_x_123:


//--------------------- .text._Z10matrix_addPfS_S_fi --------------------------
	.section	.text._Z10matrix_addPfS_S_fi,"ax",@progbits
	.align	128
        .global         _Z10matrix_addPfS_S_fi
        .type           _Z10matrix_addPfS_S_fi,@function
        .size           _Z10matrix_addPfS_S_fi,(.L_x_124 - _Z10matrix_addPfS_S_fi)
        .other          _Z10matrix_addPfS_S_fi,@"STO_CUDA_ENTRY STV_DEFAULT"
_Z10matrix_addPfS_S_fi:
.text._Z10matrix_addPfS_S_fi:
[----:B------:R-:W-:Y:S01]  /*0000*/  LDC R1, c[0x0][0x37c] ;  /* 0x0000df00ff017b82 */ /* 0x000fe20000000800 */
[----:B------:R-:W0:Y:S07]  /*0010*/  S2R R3, SR_TID.X ;  /* 0x0000000000037919 */ /* 0x000e2e0000002100 */
[----:B------:R-:W0:Y:S01]  /*0020*/  LDC R0, c[0x0][0x360] ;  /* 0x0000d800ff007b82 */ /* 0x000e220000000800 */
[----:B------:R-:W1:Y:S01]  /*0030*/  LDCU UR6, c[0x0][0x39c] ;  /* 0x00007380ff0677ac */ /* 0x000e620008000800 */
[----:B------:R-:W2:Y:S06]  /*0040*/  S2R R2, SR_TID.Y ;  /* 0x0000000000027919 */ /* 0x000eac0000002200 */
[----:B------:R-:W0:Y:S08]  /*0050*/  S2UR UR4, SR_CTAID.X ;  /* 0x00000000000479c3 */ /* 0x000e300000002500 */
[----:B------:R-:W2:Y:S08]  /*0060*/  S2UR UR5, SR_CTAID.Y ;  /* 0x00000000000579c3 */ /* 0x000eb00000002600 */
[----:B------:R-:W2:Y:S01]  /*0070*/  LDC R7, c[0x0][0x364] ;  /* 0x0000d900ff077b82 */ /* 0x000ea20000000800 */
[----:B0-----:R-:W-:-:S02]  /*0080*/  IMAD R0, R0, UR4, R3 ;  /* 0x0000000400007c24 */ /* 0x001fc4000f8e0203 */
[----:B--2---:R-:W-:-:S05]  /*0090*/  IMAD R7, R7, UR5, R2 ;  /* 0x0000000507077c24 */ /* 0x004fca000f8e0202 */
[----:B------:R-:W-:-:S04]  /*00a0*/  VIMNMX R2, PT, PT, R0, R7, !PT ;  /* 0x0000000700027248 */ /* 0x000fc80007fe0100 */
[----:B-1----:R-:W-:-:S13]  /*00b0*/  ISETP.GE.AND P0, PT, R2, UR6, PT ;  /* 0x0000000602007c0c */ /* 0x002fda000bf06270 */
[----:B------:R-:W-:Y:S05]  /*00c0*/  @P0 EXIT ;  /* 0x000000000000094d */ /* 0x000fea0003800000 */
[----:B------:R-:W0:Y:S01]  /*00d0*/  LDC.64 R2, c[0x0][0x380] ;  /* 0x0000e000ff027b82 */ /* 0x000e220000000a00 */
[----:B------:R-:W1:Y:S01]  /*00e0*/  LDCU.64 UR4, c[0x0][0x358] ;  /* 0x00006b00ff0477ac */ /* 0x000e620008000a00 */
[----:B------:R-:W-:Y:S01]  /*00f0*/  IMAD R9, R0, UR6, R7 ;  /* 0x0000000600097c24 */ /* 0x000fe2000f8e0207 */
[----:B------:R-:W2:Y:S05]  /*0100*/  LDCU UR7, c[0x0][0x398] ;  /* 0x00007300ff0777ac */ /* 0x000eaa0008000800 */
[----:B------:R-:W3:Y:S08]  /*0110*/  LDC.64 R4, c[0x0][0x388] ;  /* 0x0000e200ff047b82 */ /* 0x000ef00000000a00 */
[----:B------:R-:W4:Y:S01]  /*0120*/  LDC.64 R6, c[0x0][0x390] ;  /* 0x0000e400ff067b82 */ /* 0x000f220000000a00 */
[----:B0-----:R-:W-:-:S06]  /*0130*/  IMAD.WIDE R2, R9, 0x4, R2 ;  /* 0x0000000409027825 */ /* 0x001fcc00078e0202 */
[----:B-1----:R-:W2:Y:S01]  /*0140*/  LDG.E R2, desc[UR4][R2.64] ;  /* 0x0000000402027981 */ /* 0x002ea2000c1e1900 */
[----:B---3--:R-:W-:-:S06]  /*0150*/  IMAD.WIDE R4, R9, 0x4, R4 ;  /* 0x0000000409047825 */ /* 0x008fcc00078e0204 */
[----:B------:R-:W2:Y:S01]  /*0160*/  LDG.E R5, desc[UR4][R4.64] ;  /* 0x0000000404057981 */ /* 0x000ea2000c1e1900 */
[----:B----4-:R-:W-:-:S04]  /*0170*/  IMAD.WIDE R6, R9, 0x4, R6 ;  /* 0x0000000409067825 */ /* 0x010fc800078e0206 */
[----:B--2---:R-:W-:-:S05]  /*0180*/  FFMA R9, R5, UR7, R2 ;  /* 0x0000000705097c23 */ /* 0x004fca0008000002 */
[----:B------:R-:W-:Y:S01]  /*0190*/  STG.E desc[UR4][R6.64], R9 ;  /* 0x0000000906007986 */ /* 0x000fe2000c101904 */
[----:B------:R-:W-:Y:S05]  /*01a0*/  EXIT ;  /* 0x000000000000794d */ /* 0x000fea0003800000 */
.L_x_38:
        /* <DEDUP_REMOVED lines=13> */
.L_x_124:


//--------------------- .text._Z18activation_softmaxPfS_S_i --------------------------
	.section	.text._Z18activation_softmaxPfS_S_i,"ax",@progbits
	.align	128
        .global         _Z18activation_softmaxPfS_S_i
        .type           _Z18activation_softmaxPfS_S_i,@function
        .size           _Z18activation_softmaxPfS_S_i,(.L_x_116 - _Z18activation_softmaxPfS_S_i)
        .other          _Z18activation_softmaxPfS_S_i,@"STO_CUDA_ENTRY STV_DEFAULT"
_Z18activation_softmaxPfS_S_i:
.text._Z18activation_softmaxPfS_S_i:
[----:B------:R-:W0:Y:S01]  /*0000*/  LDC R1, c[0x0][0x37c] ;  /* 0x0000df00ff017b82 */ /* 0x000e220000000800 */
[----:B------:R-:W1:Y:S01]  /*0010*/  LDCU UR4, c[0x0][0x398] ;  /* 0x00007300ff0477ac */ /* 0x000e620008000800 */
[----:B------:R-:W-:-:S06]  /*0020*/  MOV R0, 0x0 ;  /* 0x0000000000007802 */ /* 0x000fcc0000000f00 */
[----:B------:R2:W3:Y:S01]  /*0030*/  LDC.64 R2, c[0x4][R0] ;  /* 0x0100000000027b82 */ /* 0x0004e20000000a00 */
[----:B-1----:R-:W-:-:S06]  /*0040*/  UIMAD.WIDE UR4, UR4, 0x4, URZ ;  /* 0x00000004040478a5 */ /* 0x002fcc000f8e02ff */
[----:B------:R-:W-:Y:S02]  /*0050*/  IMAD.U32 R7, RZ, RZ, UR5 ;  /* 0x00000005ff077e24 */ /* 0x000fe4000f8e00ff */
[----:B------:R-:W-:Y:S02]  /*0060*/  IMAD.U32 R5, RZ, RZ, UR5 ;  /* 0x00000005ff057e24 */ /* 0x000fe4000f8e00ff */
[----:B------:R-:W-:Y:S02]  /*0070*/  IMAD.U32 R4, RZ, RZ, UR4 ;  /* 0x00000004ff047e24 */ /* 0x000fe4000f8e00ff */
[----:B------:R-:W-:Y:S02]  /*0080*/  IMAD.U32 R6, RZ, RZ, UR4 ;  /* 0x00000004ff067e24 */ /* 0x000fe4000f8e00ff */
[----:B--2---:R-:W-:-:S07]  /*0090*/  IMAD.MOV.U32 R5, RZ, RZ, R7 ;  /* 0x000000ffff057224 */ /* 0x004fce00078e0007 */
[----:B------:R-:W-:-:S07]  /*00a0*/  LEPC R20, `(.L_x_39) ;  /* 0x000000001014794e */ /* 0x000fce0000000000 */
[----:B0--3--:R-:W-:Y:S05]  /*00b0*/  CALL.ABS.NOINC R2 ;  /* 0x0000000002007343 */ /* 0x009fea0003c00000 */
.L_x_39:
[----:B------:R-:W0:Y:S02]  /*00c0*/  LDC R0, c[0x0][0x398] ;  /* 0x0000e600ff007b82 */ /* 0x000e240000000800 */
[----:B0-----:R-:W-:-:S13]  /*00d0*/  ISETP.GE.AND P0, PT, R0, 0x1, PT ;  /* 0x000000010000780c */ /* 0x001fda0003f06270 */
[----:B------:R-:W-:Y:S05]  /*00e0*/  @!P0 EXIT ;  /* 0x000000000000894d */ /* 0x000fea0003800000 */
[----:B------:R-:W0:Y:S01]  /*00f0*/  LDC.64 R2, c[0x0][0x358] ;  /* 0x0000d600ff027b82 */ /* 0x000e220000000a00 */
[----:B------:R-:W-:Y:S02]  /*0100*/  ISETP.NE.AND P0, PT, R0, 0x1, PT ;  /* 0x000000010000780c */ /* 0x000fe40003f05270 */
[----:B------:R-:W-:-:S05]  /*0110*/  CS2R R14, SRZ ;  /* 0x00000000000e7805 */ /* 0x000fca000001ff00 */
[----:B------:R-:W1:Y:S06]  /*0120*/  LDC.64 R10, c[0x0][0x380] ;  /* 0x0000e000ff0a7b82 */ /* 0x000e6c0000000a00 */
[----:B------:R-:W-:Y:S05]  /*0130*/  @!P0 BRA `(.L_x_40) ;  /* 0x0000000400ac8947 */ /* 0x000fea0003800000 */
[----:B------:R-:W-:Y:S02]  /*0140*/  HFMA2 R6, -RZ, RZ, 0, 2.384185791015625e-06 ;  /* 0x00000028ff067431 */ /* 0x000fe400000001ff */
[----:B------:R-:W-:Y:S01]  /*0150*/  IMAD.MOV.U32 R7, RZ, RZ, 0x0 ;  /* 0x00000000ff077424 */ /* 0x000fe200078e00ff */
[----:B------:R-:W-:Y:S01]  /*0160*/  LOP3.LUT R13, R0, 0x7ffffffe, RZ, 0xc0, !PT ;  /* 0x7ffffffe000d7812 */ /* 0x000fe200078ec0ff */
[----:B------:R-:W-:Y:S01]  /*0170*/  BSSY.RECONVERGENT B0, `(.L_x_41) ;  /* 0x0000065000007945 */ /* 0x000fe20003800200 */
[----:B------:R-:W-:Y:S02]  /*0180*/  IMAD.MOV.U32 R12, RZ, RZ, RZ ;  /* 0x000000ffff0c7224 */ /* 0x000fe400078e00ff */
[----:B------:R-:W-:Y:S01]  /*0190*/  IADD3 R13, PT, PT, -R13, RZ, RZ ;  /* 0x000000ff0d0d7210 */ /* 0x000fe20007ffe1ff */
[----:B-1----:R-:W-:-:S04]  /*01a0*/  IMAD.WIDE.U32 R6, R10, 0x1, R6 ;  /* 0x000000010a067825 */ /* 0x002fc800078e0006 */
[----:B------:R-:W-:Y:S02]  /*01b0*/  IMAD.IADD R19, R7, 0x1, R11 ;  /* 0x0000000107137824 */ /* 0x000fe400078e020b */
[----:B------:R-:W-:-:S07]  /*01c0*/  IMAD.MOV.U32 R14, RZ, RZ, R6 ;  /* 0x000000ffff0e7224 */ /* 0x000fce00078e0006 */
.L_x_42:
[----:B------:R-:W1:Y:S01]  /*01d0*/  LDC.64 R8, c[0x0][0x388] ;  /* 0x0000e200ff087b82 */ /* 0x000e620000000a00 */
[C---:B0-----:R-:W-:Y:S01]  /*01e0*/  R2UR UR4, R2.reuse ;  /* 0x00000000020472ca */ /* 0x041fe200000e0000 */
[----:B----4-:R-:W-:Y:S01]  /*01f0*/  IMAD.MOV.U32 R6, RZ, RZ, R14 ;  /* 0x000000ffff067224 */ /* 0x010fe200078e000e */
[C---:B------:R-:W-:Y:S01]  /*0200*/  R2UR UR5, R3.reuse ;  /* 0x00000000030572ca */ /* 0x040fe200000e0000 */
[----:B------:R-:W-:Y:S01]  /*0210*/  IMAD.MOV.U32 R7, RZ, RZ, R19 ;  /* 0x000000ffff077224 */ /* 0x000fe200078e0013 */
[----:B------:R-:W-:Y:S02]  /*0220*/  R2UR UR6, R2 ;  /* 0x00000000020672ca */ /* 0x000fe400000e0000 */
[----:B------:R-:W-:-:S09]  /*0230*/  R2UR UR7, R3 ;  /* 0x00000000030772ca */ /* 0x000fd200000e0000 */
[----:B------:R-:W2:Y:S04]  /*0240*/  LDG.E R14, desc[UR4][R6.64+-0x28] ;  /* 0xffffd804060e7981 */ /* 0x000ea8000c1e1900 */
[----:B-1----:R-:W2:Y:S01]  /*0250*/  LDG.E R15, desc[UR6][R8.64] ;  /* 0x00000006080f7981 */ /* 0x002ea2000c1e1900 */
[----:B------:R-:W-:Y:S02]  /*0260*/  R2UR UR8, R2 ;  /* 0x00000000020872ca */ /* 0x000fe400000e0000 */
[----:B------:R-:W-:Y:S01]  /*0270*/  R2UR UR9, R3 ;  /* 0x00000000030972ca */ /* 0x000fe200000e0000 */
[----:B--2---:R-:W-:Y:S02]  /*0280*/  FADD R15, R14, R15 ;  /* 0x0000000f0e0f7221 */ /* 0x004fe40000000000 */
[----:B------:R-:W2:Y:S04]  /*0290*/  LDG.E R14, desc[UR6][R6.64+-0x24] ;  /* 0xffffdc06060e7981 */ /* 0x000ea8000c1e1900 */
[----:B------:R0:W-:Y:S06]  /*02a0*/  STG.E desc[UR4][R6.64+-0x28], R15 ;  /* 0xffffd80f06007986 */ /* 0x0001ec000c101904 */
[----:B------:R-:W2:Y:S02]  /*02b0*/  LDG.E R17, desc[UR8][R8.64+0x4] ;  /* 0x0000040808117981 */ /* 0x000ea4000c1e1900 */
[----:B--2---:R-:W-:-:S02]  /*02c0*/  FADD R17, R14, R17 ;  /* 0x000000110e117221 */ /* 0x004fc40000000000 */
[----:B------:R-:W2:Y:S04]  /*02d0*/  LDG.E R14, desc[UR6][R6.64+-0x20] ;  /* 0xffffe006060e7981 */ /* 0x000ea8000c1e1900 */
[----:B------:R1:W-:Y:S04]  /*02e0*/  STG.E desc[UR4][R6.64+-0x24], R17 ;  /* 0xffffdc1106007986 */ /* 0x0003e8000c101904 */
[----:B------:R-:W2:Y:S02]  /*02f0*/  LDG.E R19, desc[UR8][R8.64+0x8] ;  /* 0x0000080808137981 */ /* 0x000ea4000c1e1900 */
[----:B--2---:R-:W-:-:S02]  /*0300*/  FADD R19, R14, R19 ;  /* 0x000000130e137221 */ /* 0x004fc40000000000 */
[----:B------:R-:W2:Y:S04]  /*0310*/  LDG.E R14, desc[UR6][R6.64+-0x1c] ;  /* 0xffffe406060e7981 */ /* 0x000ea8000c1e1900 */
[----:B------:R3:W-:Y:S04]  /*0320*/  STG.E desc[UR4][R6.64+-0x20], R19 ;  /* 0xffffe01306007986 */ /* 0x0007e8000c101904 */
[----:B0-----:R-:W2:Y:S02]  /*0330*/  LDG.E R15, desc[UR8][R8.64+0xc] ;  /* 0x00000c08080f7981 */ /* 0x001ea4000c1e1900 */
[----:B--2---:R-:W-:-:S02]  /*0340*/  FADD R15, R14, R15 ;  /* 0x0000000f0e0f7221 */ /* 0x004fc40000000000 */
[----:B------:R-:W2:Y:S04]  /*0350*/  LDG.E R14, desc[UR6][R6.64+-0x18] ;  /* 0xffffe806060e7981 */ /* 0x000ea8000c1e1900 */
[----:B------:R0:W-:Y:S04]  /*0360*/  STG.E desc[UR4][R6.64+-0x1c], R15 ;  /* 0xffffe40f06007986 */ /* 0x0001e8000c101904 */
[----:B-1----:R-:W2:Y:S02]  /*0370*/  LDG.E R17, desc[UR8][R8.64+0x10] ;  /* 0x0000100808117981 */ /* 0x002ea4000c1e1900 */
[----:B--2---:R-:W-:-:S02]  /*0380*/  FADD R17, R14, R17 ;  /* 0x000000110e117221 */ /* 0x004fc40000000000 */
[----:B------:R-:W2:Y:S04]  /*0390*/  LDG.E R14, desc[UR6][R6.64+-0x14] ;  /* 0xffffec06060e7981 */ /* 0x000ea8000c1e1900 */
[----:B------:R1:W-:Y:S04]  /*03a0*/  STG.E desc[UR4][R6.64+-0x18], R17 ;  /* 0xffffe81106007986 */ /* 0x0003e8000c101904 */
[----:B---3--:R-:W2:Y:S02]  /*03b0*/  LDG.E R19, desc[UR8][R8.64+0x14] ;  /* 0x0000140808137981 */ /* 0x008ea4000c1e1900 */
        /* <DEDUP_REMOVED lines=51> */
[----:B0-----:R-:W2:Y:S01]  /*06f0*/  LDG.E R15, desc[UR8][R8.64+0x20] ;  /* 0x00002008080f7981 */ /* 0x001ea2000c1e1900 */
[----:B------:R-:W-:Y:S02]  /*0700*/  VIADD R13, R13, 0x2 ;  /* 0x000000020d0d7836 */ /* 0x000fe40000000000 */
[----:B--2---:R-:W-:-:S02]  /*0710*/  FADD R15, R14, R15 ;  /* 0x0000000f0e0f7221 */ /* 0x004fc40000000000 */
[----:B------:R-:W2:Y:S04]  /*0720*/  LDG.E R14, desc[UR6][R6.64+0x24] ;  /* 0x00002406060e7981 */ /* 0x000ea8000c1e1900 */
[----:B------:R4:W-:Y:S04]  /*0730*/  STG.E desc[UR4][R6.64+0x20], R15 ;  /* 0x0000200f06007986 */ /* 0x0009e8000c101904 */
[----:B-1----:R-:W2:Y:S01]  /*0740*/  LDG.E R17, desc[UR8][R8.64+0x24] ;  /* 0x0000240808117981 */ /* 0x002ea2000c1e1900 */
[----:B------:R-:W-:Y:S02]  /*0750*/  ISETP.NE.AND P0, PT, R13, RZ, PT ;  /* 0x000000ff0d00720c */ /* 0x000fe40003f05270 */
[----:B------:R-:W-:Y:S01]  /*0760*/  IADD3 R12, PT, PT, R12, 0x14, RZ ;  /* 0x000000140c0c7810 */ /* 0x000fe20007ffe0ff */
[----:B--2---:R-:W-:Y:S01]  /*0770*/  FADD R17, R14, R17 ;  /* 0x000000110e117221 */ /* 0x004fe20000000000 */
[----:B------:R-:W-:-:S04]  /*0780*/  IADD3 R14, P1, PT, R6, 0x50, RZ ;  /* 0x00000050060e7810 */ /* 0x000fc80007f3e0ff */
[----:B------:R4:W-:Y:S01]  /*0790*/  STG.E desc[UR4][R6.64+0x24], R17 ;  /* 0x0000241106007986 */ /* 0x0009e2000c101904 */
[----:B---3--:R-:W-:-:S04]  /*07a0*/  IMAD.X R19, RZ, RZ, R7, P1 ;  /* 0x000000ffff137224 */ /* 0x008fc800008e0607 */
[----:B------:R-:W-:Y:S05]  /*07b0*/  @P0 BRA `(.L_x_42) ;  /* 0xfffffff800840947 */ /* 0x000fea000383ffff */
[----:B------:R-:W-:Y:S05]  /*07c0*/  BSYNC.RECONVERGENT B0 ;  /* 0x0000000000007941 */ /* 0x000fea0003800200 */
.L_x_41:
[----:B------:R-:W-:Y:S02]  /*07d0*/  IMAD.MOV.U32 R14, RZ, RZ, R12 ;  /* 0x000000ffff0e7224 */ /* 0x000fe400078e000c */
[----:B----4-:R-:W-:-:S07]  /*07e0*/  IMAD.MOV.U32 R15, RZ, RZ, RZ ;  /* 0x000000ffff0f7224 */ /* 0x010fce00078e00ff */
.L_x_40:
[C---:B------:R-:W-:Y:S01]  /*07f0*/  LOP3.LUT P0, R6, R0.reuse, 0x1, RZ, 0xc0, !PT ;  /* 0x0000000100067812 */ /* 0x040fe2000780c0ff */
[----:B------:R-:W-:-:S05]  /*0800*/  IMAD R7, R0, 0xa, RZ ;  /* 0x0000000a00077824 */ /* 0x000fca00078e02ff */
[C---:B------:R-:W-:Y:S02]  /*0810*/  ISETP.GE.AND P1, PT, R7.reuse, 0x4, PT ;  /* 0x000000040700780c */ /* 0x040fe40003f26270 */
[----:B------:R-:W-:-:S05]  /*0820*/  VIMNMX R16, PT, PT, R7, 0x1, !PT ;  /* 0x0000000107107848 */ /* 0x000fca0007fe0100 */
[----:B------:R-:W-:Y:S06]  /*0830*/  @!P0 BRA `(.L_x_43) ;  /* 0x0000000000c48947 */ /* 0x000fec0003800000 */
[----:B------:R-:W2:Y:S01]  /*0840*/  LDC.64 R12, c[0x0][0x388] ;  /* 0x0000e200ff0c7b82 */ /* 0x000ea20000000a00 */
[C---:B0-----:R-:W-:Y:S02]  /*0850*/  R2UR UR6, R2.reuse ;  /* 0x00000000020672ca */ /* 0x041fe400000e0000 */
[C---:B------:R-:W-:Y:S02]  /*0860*/  R2UR UR7, R3.reuse ;  /* 0x00000000030772ca */ /* 0x040fe400000e0000 */
[----:B------:R-:W-:Y:S02]  /*0870*/  R2UR UR4, R2 ;  /* 0x00000000020472ca */ /* 0x000fe400000e0000 */
[----:B------:R-:W-:Y:S02]  /*0880*/  R2UR UR5, R3 ;  /* 0x00000000030572ca */ /* 0x000fe400000e0000 */
[----:B-1----:R-:W-:-:S04]  /*0890*/  LEA R8, P0, R14, R10, 0x2 ;  /* 0x0000000a0e087211 */ /* 0x002fc800078010ff */
[----:B------:R-:W-:-:S07]  /*08a0*/  LEA.HI.X R9, R14, R11, R15, 0x2, P0 ;  /* 0x0000000b0e097211 */ /* 0x000fce00000f140f */
[----:B------:R-:W3:Y:S04]  /*08b0*/  LDG.E R0, desc[UR4][R8.64] ;  /* 0x0000000408007981 */ /* 0x000ee8000c1e1900 */
[----:B--2---:R-:W3:Y:S01]  /*08c0*/  LDG.E R7, desc[UR6][R12.64] ;  /* 0x000000060c077981 */ /* 0x004ee2000c1e1900 */
[----:B------:R-:W-:Y:S02]  /*08d0*/  R2UR UR8, R2 ;  /* 0x00000000020872ca */ /* 0x000fe400000e0000 */
[----:B------:R-:W-:Y:S01]  /*08e0*/  R2UR UR9, R3 ;  /* 0x00000000030972ca */ /* 0x000fe200000e0000 */
[----:B---3--:R-:W-:Y:S02]  /*08f0*/  FADD R7, R0, R7 ;  /* 0x0000000700077221 */ /* 0x008fe40000000000 */
        /* <DEDUP_REMOVED lines=35> */
[----:B--2---:R-:W-:-:S05]  /*0b30*/  FADD R7, R0, R7 ;  /* 0x0000000700077221 */ /* 0x004fca0000000000 */
[----:B------:R4:W-:Y:S02]  /*0b40*/  STG.E desc[UR4][R8.64+0x24], R7 ;  /* 0x0000240708007986 */ /* 0x0009e4000c101904 */
.L_x_43:
[----:B----4-:R-:W-:Y:S01]  /*0b50*/  IMAD.MOV.U32 R7, RZ, RZ, RZ ;  /* 0x000000ffff077224 */ /* 0x010fe200078e00ff */
[----:B------:R-:W-:Y:S01]  /*0b60*/  LOP3.LUT R8, R16, 0x3, RZ, 0xc0, !PT ;  /* 0x0000000310087812 */ /* 0x000fe200078ec0ff */
[----:B------:R-:W-:Y:S06]  /*0b70*/  @!P1 BRA `(.L_x_44) ;  /* 0x0000000800249947 */ /* 0x000fec0003800000 */
[----:B-1----:R-:W-:Y:S01]  /*0b80*/  IADD3 R0, P0, PT, R10, 0x8, RZ ;  /* 0x000000080a007810 */ /* 0x002fe20007f1e0ff */
[----:B------:R-:W-:Y:S01]  /*0b90*/  BSSY.RECONVERGENT B0, `(.L_x_44) ;  /* 0x0000087000007945 */ /* 0x000fe20003800200 */
[----:B------:R-:W-:-:S03]  /*0ba0*/  LOP3.LUT R7, R16, 0x7ffffffc, RZ, 0xc0, !PT ;  /* 0x7ffffffc10077812 */ /* 0x000fc600078ec0ff */
[----:B------:R-:W-:Y:S01]  /*0bb0*/  IMAD.X R17, RZ, RZ, R11, P0 ;  /* 0x000000ffff117224 */ /* 0x000fe200000e060b */
[----:B------:R-:W-:-:S07]  /*0bc0*/  IADD3 R9, PT, PT, -R7, RZ, RZ ;  /* 0x000000ff07097210 */ /* 0x000fce0007ffe1ff */
.L_x_60:
[----:B0-----:R-:W-:Y:S01]  /*0bd0*/  R2UR UR4, R2 ;  /* 0x00000000020472ca */ /* 0x001fe200000e0000 */
[----:B-1----:R-:W-:Y:S01]  /*0be0*/  IMAD.MOV.U32 R14, RZ, RZ, R0 ;  /* 0x000000ffff0e7224 */ /* 0x002fe200078e0000 */
[----:B------:R-:W-:Y:S01]  /*0bf0*/  R2UR UR5, R3 ;  /* 0x00000000030572ca */ /* 0x000fe200000e0000 */
[----:B------:R-:W-:-:S12]  /*0c00*/  IMAD.MOV.U32 R15, RZ, RZ, R17 ;  /* 0x000000ffff0f7224 */ /* 0x000fd800078e0011 */
[----:B------:R-:W2:Y:S01]  /*0c10*/  LDG.E R30, desc[UR4][R14.64+-0x8] ;  /* 0xfffff8040e1e7981 */ /* 0x000ea2000c1e1900 */
[----:B------:R-:W-:Y:S01]  /*0c20*/  BSSY.RECONVERGENT B1, `(.L_x_45) ;  /* 0x0000006000017945 */ /* 0x000fe20003800200 */
[----:B------:R-:W-:Y:S01]  /*0c30*/  MOV R0, 0xc80 ;  /* 0x00000c8000007802 */ /* 0x000fe20000000f00 */
[----:B--2---:R-:W0:Y:S02]  /*0c40*/  F2F.F64.F32 R12, R30 ;  /* 0x0000001e000c7310 */ /* 0x004e240000201800 */
[----:B0-----:R-:W-:Y:S02]  /*0c50*/  IMAD.MOV.U32 R10, RZ, RZ, R12 ;  /* 0x000000ffff0a7224 */ /* 0x001fe400078e000c */
[----:B------:R-:W-:-:S07]  /*0c60*/  IMAD.MOV.U32 R11, RZ, RZ, R13 ;  /* 0x000000ffff0b7224 */ /* 0x000fce00078e000d */
[----:B------:R-:W-:Y:S05]  /*0c70*/  CALL.REL.NOINC `($_Z18activation_softmaxPfS_S_i$__internal_accurate_pow) ;  /* 0x0000002400e87944 */ /* 0x000fea0003c00000 */
[----:B------:R-:W-:Y:S05]  /*0c80*/  BSYNC.RECONVERGENT B1 ;  /* 0x0000000000017941 */ /* 0x000fea0003800200 */
.L_x_45:
[----:B------:R-:W-:Y:S02]  /*0c90*/  HFMA2 R18, -RZ, RZ, -0.0013828277587890625, -30976 ;  /* 0x95aaf790ff127431 */ /* 0x000fe400000001ff */
[----:B------:R-:W-:Y:S01]  /*0ca0*/  IMAD.MOV.U32 R19, RZ, RZ, 0x4005bf09 ;  /* 0x4005bf09ff137424 */ /* 0x000fe200078e00ff */
[----:B------:R-:W-:Y:S05]  /*0cb0*/  BSSY.RECONVERGENT B1, `(.L_x_46) ;  /* 0x000000c000017945 */ /* 0x000fea0003800200 */
[----:B------:R-:W-:-:S10]  /*0cc0*/  DADD R16, R12, R18 ;  /* 0x000000000c107229 */ /* 0x000fd40000000012 */
[----:B------:R-:W-:-:S04]  /*0cd0*/  LOP3.LUT R16, R17, 0x7ff00000, RZ, 0xc0, !PT ;  /* 0x7ff0000011107812 */ /* 0x000fc800078ec0ff */
[----:B------:R-:W-:-:S13]  /*0ce0*/  ISETP.NE.AND P0, PT, R16, 0x7ff00000, PT ;  /* 0x7ff000001000780c */ /* 0x000fda0003f05270 */
[----:B------:R-:W-:Y:S05]  /*0cf0*/  @P0 BRA `(.L_x_47) ;  /* 0x00000000001c0947 */ /* 0x000fea0003800000 */
[----:B------:R-:W-:-:S13]  /*0d00*/  FSETP.NAN.AND P0, PT, R30, R30, PT ;  /* 0x0000001e1e00720b */ /* 0x000fda0003f08000 */
[----:B------:R-:W-:Y:S01]  /*0d10*/  @P0 DADD R10, R12, R18 ;  /* 0x000000000c0a0229 */ /* 0x000fe20000000012 */
[----:B------:R-:W-:Y:S10]  /*0d20*/  @P0 BRA `(.L_x_47) ;  /* 0x0000000000100947 */ /* 0x000ff40003800000 */
[----:B------:R-:W-:-:S14]  /*0d30*/  DSETP.NEU.AND P0, PT, |R12|, +INF , PT ;  /* 0x7ff000000c00742a */ /* 0x000fdc0003f0d200 */
[----:B------:R-:W-:Y:S01]  /*0d40*/  @!P0 ISETP.GE.AND P1, PT, R13, RZ, PT ;  /* 0x000000ff0d00820c */ /* 0x000fe20003f26270 */
[----:B------:R-:W-:-:S03]  /*0d50*/  @!P0 IMAD.MOV.U32 R10, RZ, RZ, RZ ;  /* 0x000000ffff0a8224 */ /* 0x000fc600078e00ff */
[----:B------:R-:W-:-:S09]  /*0d60*/  @!P0 SEL R11, RZ, 0x7ff00000, !P1 ;  /* 0x7ff00000ff0b8807 */ /* 0x000fd20004800000 */
.L_x_47:
[----:B------:R-:W-:Y:S05]  /*0d70*/  BSYNC.RECONVERGENT B1 ;  /* 0x0000000000017941 */ /* 0x000fea0003800200 */
.L_x_46:
[----:B------:R-:W-:Y:S02]  /*0d80*/  R2UR UR4, R2 ;  /* 0x00000000020472ca */ /* 0x000fe400000e0000 */
[----:B------:R-:W-:-:S13]  /*0d90*/  R2UR UR5, R3 ;  /* 0x00000000030572ca */ /* 0x000fda00000e0000 */
[----:B------:R-:W2:Y:S01]  /*0da0*/  LDG.E R12, desc[UR4][R14.64+-0x4] ;  /* 0xfffffc040e0c7981 */ /* 0x000ea2000c1e1900 */
[----:B------:R-:W0:Y:S01]  /*0db0*/  F2F.F32.F64 R10, R10 ;  /* 0x0000000a000a7310 */ /* 0x000e220000301000 */
[----:B------:R-:W-:Y:S01]  /*0dc0*/  FSETP.NEU.AND P0, PT, R30, RZ, PT ;  /* 0x000000ff1e00720b */ /* 0x000fe20003f0d000 */
[----:B------:R-:W-:Y:S01]  /*0dd0*/  BSSY.RECONVERGENT B1, `(.L_x_48) ;  /* 0x0000008000017945 */ /* 0x000fe20003800200 */
[----:B------:R-:W-:Y:S02]  /*0de0*/  MOV R0, 0xe50 ;  /* 0x00000e5000007802 */ /* 0x000fe40000000f00 */
[----:B0-----:R-:W-:-:S05]  /*0df0*/  FSEL R13, R10, 1, P0 ;  /* 0x3f8000000a0d7808 */ /* 0x001fca0000000000 */
[----:B------:R0:W-:Y:S01]  /*0e00*/  STG.E desc[UR4][R14.64+-0x8], R13 ;  /* 0xfffff80d0e007986 */ /* 0x0001e2000c101904 */
[----:B--2---:R-:W1:Y:S02]  /*0e10*/  F2F.F64.F32 R30, R12 ;  /* 0x0000000c001e7310 */ /* 0x004e640000201800 */
[----:B-1----:R-:W-:Y:S02]  /*0e20*/  IMAD.MOV.U32 R10, RZ, RZ, R30 ;  /* 0x000000ffff0a7224 */ /* 0x002fe400078e001e */
[----:B0-----:R-:W-:-:S07]  /*0e30*/  IMAD.MOV.U32 R11, RZ, RZ, R31 ;  /* 0x000000ffff0b7224 */ /* 0x001fce00078e001f */
[----:B------:R-:W-:Y:S05]  /*0e40*/  CALL.REL.NOINC `($_Z18activation_softmaxPfS_S_i$__internal_accurate_pow) ;  /* 0x0000002400747944 */ /* 0x000fea0003c00000 */
[----:B------:R-:W-:Y:S05]  /*0e50*/  BSYNC.RECONVERGENT B1 ;  /* 0x0000000000017941 */ /* 0x000fea0003800200 */
.L_x_48:
[----:B------:R-:W-:Y:S01]  /*0e60*/  MOV R18, 0x95aaf790 ;  /* 0x95aaf79000127802 */ /* 0x000fe20000000f00 */
[----:B------:R-:W-:Y:S01]  /*0e70*/  IMAD.MOV.U32 R19, RZ, RZ, 0x4005bf09 ;  /* 0x4005bf09ff137424 */ /* 0x000fe200078e00ff */
[----:B------:R-:W-:Y:S05]  /*0e80*/  BSSY.RECONVERGENT B1, `(.L_x_49) ;  /* 0x000000e000017945 */ /* 0x000fea0003800200 */
[----:B------:R-:W-:-:S10]  /*0e90*/  DADD R16, R30, R18 ;  /* 0x000000001e107229 */ /* 0x000fd40000000012 */
[----:B------:R-:W-:-:S04]  /*0ea0*/  LOP3.LUT R16, R17, 0x7ff00000, RZ, 0xc0, !PT ;  /* 0x7ff0000011107812 */ /* 0x000fc800078ec0ff */
[----:B------:R-:W-:-:S13]  /*0eb0*/  ISETP.NE.AND P0, PT, R16, 0x7ff00000, PT ;  /* 0x7ff000001000780c */ /* 0x000fda0003f05270 */
[----:B------:R-:W-:Y:S05]  /*0ec0*/  @P0 BRA `(.L_x_50) ;  /* 0x0000000000240947 */ /* 0x000fea0003800000 */
[----:B------:R-:W-:-:S13]  /*0ed0*/  FSETP.NAN.AND P0, PT, R12, R12, PT ;  /* 0x0000000c0c00720b */ /* 0x000fda0003f08000 */
[----:B------:R-:W-:Y:S05]  /*0ee0*/  @P0 BRA `(.L_x_51) ;  /* 0x0000000000180947 */ /* 0x000fea0003800000 */
[----:B------:R-:W-:-:S14]  /*0ef0*/  DSETP.NEU.AND P0, PT, |R30|, +INF , PT ;  /* 0x7ff000001e00742a */ /* 0x000fdc0003f0d200 */
[----:B------:R-:W-:Y:S05]  /*0f00*/  @P0 BRA `(.L_x_50) ;  /* 0x0000000000140947 */ /* 0x000fea0003800000 */
[----:B------:R-:W-:Y:S01]  /*0f10*/  ISETP.GE.AND P0, PT, R31, RZ, PT ;  /* 0x000000ff1f00720c */ /* 0x000fe20003f06270 */
[----:B------:R-:W-:-:S03]  /*0f20*/  IMAD.MOV.U32 R10, RZ, RZ, RZ ;  /* 0x000000ffff0a7224 */ /* 0x000fc600078e00ff */
[----:B------:R-:W-:Y:S01]  /*0f30*/  SEL R11, RZ, 0x7ff00000, !P0 ;  /* 0x7ff00000ff0b7807 */ /* 0x000fe20004000000 */
[----:B------:R-:W-:Y:S08]  /*0f40*/  BRA `(.L_x_50) ;  /* 0x0000000000047947 */ /* 0x000ff00003800000 */
.L_x_51:
[----:B------:R-:W-:-:S11]  /*0f50*/  DADD R10, R30, R18 ;  /* 0x000000001e0a7229 */ /* 0x000fd60000000012 */
.L_x_50:
[----:B------:R-:W-:Y:S05]  /*0f60*/  BSYNC.RECONVERGENT B1 ;  /* 0x0000000000017941 */ /* 0x000fea0003800200 */
.L_x_49:
        /* <DEDUP_REMOVED lines=14> */
.L_x_52:
        /* <DEDUP_REMOVED lines=15> */
.L_x_55:
[----:B------:R-:W-:-:S11]  /*1140*/  DADD R10, R12, R18 ;  /* 0x000000000c0a7229 */ /* 0x000fd60000000012 */
.L_x_54:
[----:B------:R-:W-:Y:S05]  /*1150*/  BSYNC.RECONVERGENT B1 ;  /* 0x0000000000017941 */ /* 0x000fea0003800200 */
.L_x_53:
        /* <DEDUP_REMOVED lines=14> */
.L_x_56:
        /* <DEDUP_REMOVED lines=15> */
.L_x_59:
[----:B------:R-:W-:-:S11]  /*1330*/  DADD R10, R12, R18 ;  /* 0x000000000c0a7229 */ /* 0x000fd60000000012 */
.L_x_58:
[----:B------:R-:W-:Y:S05]  /*1340*/  BSYNC.RECONVERGENT B1 ;  /* 0x0000000000017941 */ /* 0x000fea0003800200 */
.L_x_57:
[----:B------:R-:W0:Y:S01]  /*1350*/  F2F.F32.F64 R10, R10 ;  /* 0x0000000a000a7310 */ /* 0x000e220000301000 */
[----:B------:R-:W-:Y:S01]  /*1360*/  FSETP.NEU.AND P0, PT, R31, RZ, PT ;  /* 0x000000ff1f00720b */ /* 0x000fe20003f0d000 */
[----:B------:R-:W-:Y:S01]  /*1370*/  VIADD R9, R9, 0x4 ;  /* 0x0000000409097836 */ /* 0x000fe20000000000 */
[----:B------:R-:W-:Y:S02]  /*1380*/  R2UR UR4, R2 ;  /* 0x00000000020472ca */ /* 0x000fe400000e0000 */
[----:B------:R-:W-:Y:S02]  /*1390*/  R2UR UR5, R3 ;  /* 0x00000000030572ca */ /* 0x000fe400000e0000 */
[----:B------:R-:W-:-:S05]  /*13a0*/  IADD3 R0, P1, PT, R14, 0x10, RZ ;  /* 0x000000100e007810 */ /* 0x000fca0007f3e0ff */
[----:B------:R-:W-:Y:S01]  /*13b0*/  IMAD.X R17, RZ, RZ, R15, P1 ;  /* 0x000000ffff117224 */ /* 0x000fe200008e060f */
[----:B0-----:R-:W-:Y:S02]  /*13c0*/  FSEL R13, R10, 1, P0 ;  /* 0x3f8000000a0d7808 */ /* 0x001fe40000000000 */
[----:B------:R-:W-:-:S03]  /*13d0*/  ISETP.NE.AND P0, PT, R9, RZ, PT ;  /* 0x000000ff0900720c */ /* 0x000fc60003f05270 */
[----:B------:R1:W-:Y:S10]  /*13e0*/  STG.E desc[UR4][R14.64+0x4], R13 ;  /* 0x0000040d0e007986 */ /* 0x0003f4000c101904 */
[----:B------:R-:W-:Y:S05]  /*13f0*/  @P0 BRA `(.L_x_60) ;  /* 0xfffffff400f40947 */ /* 0x000fea000383ffff */
[----:B------:R-:W-:Y:S05]  /*1400*/  BSYNC.RECONVERGENT B0 ;  /* 0x0000000000007941 */ /* 0x000fea0003800200 */
.L_x_44:
[----:B------:R-:W-:-:S13]  /*1410*/  ISETP.NE.AND P0, PT, R8, RZ, PT ;  /* 0x000000ff0800720c */ /* 0x000fda0003f05270 */
[----:B------:R-:W-:Y:S05]  /*1420*/  @!P0 BRA `(.L_x_61) ;  /* 0x0000000000b88947 */ /* 0x000fea0003800000 */
[----:B-1----:R-:W1:Y:S01]  /*1430*/  LDC.64 R10, c[0x0][0x380] ;  /* 0x0000e000ff0a7b82 */ /* 0x002e620000000a00 */
[----:B------:R-:W-:Y:S01]  /*1440*/  BSSY.RECONVERGENT B0, `(.L_x_61) ;  /* 0x000002c000007945 */ /* 0x000fe20003800200 */
[----:B-1----:R-:W-:Y:S01]  /*1450*/  IMAD.WIDE.U32 R10, R7, 0x4, R10 ;  /* 0x00000004070a7825 */ /* 0x002fe200078e000a */
[----:B------:R-:W-:-:S03]  /*1460*/  IADD3 R7, PT, PT, -R8, RZ, RZ ;  /* 0x000000ff08077210 */ /* 0x000fc60007ffe1ff */
[----:B------:R-:W-:-:S07]  /*1470*/  IMAD.MOV.U32 R0, RZ, RZ, R10 ;  /* 0x000000ffff007224 */ /* 0x000fce00078e000a */
.L_x_66:
[----:B0-----:R-:W-:Y:S01]  /*1480*/  R2UR UR4, R2 ;  /* 0x00000000020472ca */ /* 0x001fe200000e0000 */
[----:B-1----:R-:W-:Y:S01]  /*1490*/  IMAD.MOV.U32 R8, RZ, RZ, R0 ;  /* 0x000000ffff087224 */ /* 0x002fe200078e0000 */
[----:B------:R-:W-:Y:S01]  /*14a0*/  R2UR UR5, R3 ;  /* 0x00000000030572ca */ /* 0x000fe200000e0000 */
[----:B------:R-:W-:-:S12]  /*14b0*/  IMAD.MOV.U32 R9, RZ, RZ, R11 ;  /* 0x000000ffff097224 */ /* 0x000fd800078e000b */
[----:B------:R-:W2:Y:S01]  /*14c0*/  LDG.E R14, desc[UR4][R8.64] ;  /* 0x00000004080e7981 */ /* 0x000ea2000c1e1900 */
[----:B------:R-:W-:Y:S01]  /*14d0*/  VIADD R7, R7, 0x1 ;  /* 0x0000000107077836 */ /* 0x000fe20000000000 */
[----:B------:R-:W-:Y:S01]  /*14e0*/  BSSY.RECONVERGENT B1, `(.L_x_62) ;  /* 0x0000007000017945 */ /* 0x000fe20003800200 */
[----:B------:R-:W-:-:S03]  /*14f0*/  MOV R0, 0x1550 ;  /* 0x0000155000007802 */ /* 0x000fc60000000f00 */
[----:B------:R-:W-:Y:S01]  /*1500*/  ISETP.NE.AND P0, PT, R7, RZ, PT ;  /* 0x000000ff0700720c */ /* 0x000fe20003f05270 */
[----:B--2---:R-:W0:Y:S02]  /*1510*/  F2F.F64.F32 R12, R14 ;  /* 0x0000000e000c7310 */ /* 0x004e240000201800 */
[----:B0-----:R-:W-:Y:S01]  /*1520*/  MOV R10, R12 ;  /* 0x0000000c000a7202 */ /* 0x001fe20000000f00 */
[----:B------:R-:W-:-:S09]  /*1530*/  IMAD.MOV.U32 R11, RZ, RZ, R13 ;  /* 0x000000ffff0b7224 */ /* 0x000fd200078e000d */
[----:B------:R-:W-:Y:S05]  /*1540*/  CALL.REL.NOINC `($_Z18activation_softmaxPfS_S_i$__internal_accurate_pow) ;  /* 0x0000001c00b47944 */ /* 0x000fea0003c00000 */
[----:B------:R-:W-:Y:S05]  /*1550*/  BSYNC.RECONVERGENT B1 ;  /* 0x0000000000017941 */ /* 0x000fea0003800200 */
.L_x_62:
[----:B------:R-:W-:Y:S01]  /*1560*/  IMAD.MOV.U32 R18, RZ, RZ, -0x6a550870 ;  /* 0x95aaf790ff127424 */ /* 0x000fe200078e00ff */
[----:B------:R-:W-:Y:S01]  /*1570*/  BSSY.RECONVERGENT B1, `(.L_x_63) ;  /* 0x000000f000017945 */ /* 0x000fe20003800200 */
[----:B------:R-:W-:-:S06]  /*1580*/  IMAD.MOV.U32 R19, RZ, RZ, 0x4005bf09 ;  /* 0x4005bf09ff137424 */ /* 0x000fcc00078e00ff */
        /* <DEDUP_REMOVED lines=12> */
.L_x_65:
[----:B------:R-:W-:-:S11]  /*1650*/  DADD R10, R12, R18 ;  /* 0x000000000c0a7229 */ /* 0x000fd60000000012 */
.L_x_64:
[----:B------:R-:W-:Y:S05]  /*1660*/  BSYNC.RECONVERGENT B1 ;  /* 0x0000000000017941 */ /* 0x000fea0003800200 */
.L_x_63:
[----:B------:R-:W0:Y:S01]  /*1670*/  F2F.F32.F64 R10, R10 ;  /* 0x0000000a000a7310 */ /* 0x000e220000301000 */
[----:B------:R-:W-:Y:S02]  /*1680*/  R2UR UR4, R2 ;  /* 0x00000000020472ca */ /* 0x000fe400000e0000 */
[----:B------:R-:W-:Y:S02]  /*1690*/  R2UR UR5, R3 ;  /* 0x00000000030572ca */ /* 0x000fe400000e0000 */
[----:B------:R-:W-:-:S04]  /*16a0*/  FSETP.NEU.AND P1, PT, R14, RZ, PT ;  /* 0x000000ff0e00720b */ /* 0x000fc80003f2d000 */
[----:B0-----:R-:W-:Y:S02]  /*16b0*/  FSEL R13, R10, 1, P1 ;  /* 0x3f8000000a0d7808 */ /* 0x001fe40000800000 */
[----:B------:R-:W-:-:S05]  /*16c0*/  IADD3 R0, P1, PT, R8, 0x4, RZ ;  /* 0x0000000408007810 */ /* 0x000fca0007f3e0ff */
[----:B------:R1:W-:Y:S01]  /*16d0*/  STG.E desc[UR4][R8.64], R13 ;  /* 0x0000000d08007986 */ /* 0x0003e2000c101904 */
[----:B------:R-:W-:Y:S01]  /*16e0*/  IADD3.X R11, PT, PT, RZ, R9, RZ, P1, !PT ;  /* 0x00000009ff0b7210 */ /* 0x000fe20000ffe4ff */
[----:B------:R-:W-:Y:S06]  /*16f0*/  @P0 BRA `(.L_x_66) ;  /* 0xfffffffc00600947 */ /* 0x000fec000383ffff */
[----:B------:R-:W-:Y:S05]  /*1700*/  BSYNC.RECONVERGENT B0 ;  /* 0x0000000000007941 */ /* 0x000fea0003800200 */
.L_x_61:
[----:B------:R-:W2:Y:S01]  /*1710*/  LDC R0, c[0x0][0x398] ;  /* 0x0000e600ff007b82 */ /* 0x000ea20000000800 */
[----:B------:R-:W-:Y:S01]  /*1720*/  ISETP.NE.AND P0, PT, R6, RZ, PT ;  /* 0x000000ff0600720c */ /* 0x000fe20003f05270 */
[----:B------:R-:W-:Y:S01]  /*1730*/  IMAD.MOV.U32 R12, RZ, RZ, RZ ;  /* 0x000000ffff0c7224 */ /* 0x000fe200078e00ff */
[----:B--2---:R-:W-:-:S13]  /*1740*/  ISETP.NE.AND P1, PT, R0, 0x1, PT ;  /* 0x000000010000780c */ /* 0x004fda0003f25270 */
[----:B------:R-:W-:Y:S05]  /*1750*/  @!P1 BRA `(.L_x_67) ;  /* 0x00000004005c9947 */ /* 0x000fea0003800000 */
[----:B------:R-:W-:Y:S01]  /*1760*/  IADD3 R16, P1, PT, R4, 0x4, RZ ;  /* 0x0000000404107810 */ /* 0x000fe20007f3e0ff */
[----:B------:R-:W-:Y:S01]  /*1770*/  BSSY.RECONVERGENT B0, `(.L_x_67) ;  /* 0x0000055000007945 */ /* 0x000fe20003800200 */
[----:B------:R-:W-:Y:S01]  /*1780*/  LOP3.LUT R12, R0, 0x7ffffffe, RZ, 0xc0, !PT ;  /* 0x7ffffffe000c7812 */ /* 0x000fe200078ec0ff */
[----:B-1----:R-:W-:Y:S02]  /*1790*/  IMAD.MOV.U32 R13, RZ, RZ, RZ ;  /* 0x000000ffff0d7224 */ /* 0x002fe400078e00ff */
[----:B------:R-:W-:Y:S02]  /*17a0*/  IMAD.X R19, RZ, RZ, R5, P1 ;  /* 0x000000ffff137224 */ /* 0x000fe400008e0605 */
[----:B------:R-:W-:-:S07]  /*17b0*/  IMAD.MOV R14, RZ, RZ, -R12 ;  /* 0x000000ffff0e7224 */ /* 0x000fce00078e0a0c */
.L_x_68:
[----:B------:R-:W1:Y:S01]  /*17c0*/  LDC.64 R8, c[0x0][0x380] ;  /* 0x0000e000ff087b82 */ /* 0x000e620000000a00 */
[C---:B0-----:R-:W-:Y:S01]  /*17d0*/  R2UR UR4, R2.reuse ;  /* 0x00000000020472ca */ /* 0x041fe200000e0000 */
[----:B--2---:R-:W-:Y:S01]  /*17e0*/  IMAD.MOV.U32 R7, RZ, RZ, R19 ;  /* 0x000000ffff077224 */ /* 0x004fe200078e0013 */
[C---:B------:R-:W-:Y:S02]  /*17f0*/  R2UR UR5, R3.reuse ;  /* 0x00000000030572ca */ /* 0x040fe400000e0000 */
[----:B------:R-:W-:Y:S02]  /*1800*/  R2UR UR6, R2 ;  /* 0x00000000020672ca */ /* 0x000fe400000e0000 */
[----:B------:R-:W-:Y:S02]  /*1810*/  R2UR UR7, R3 ;  /* 0x00000000030772ca */ /* 0x000fe400000e0000 */
[----:B------:R-:W-:-:S07]  /*1820*/  MOV R6, R16 ;  /* 0x0000001000067202 */ /* 0x000fce0000000f00 */
[----:B------:R-:W2:Y:S01]  /*1830*/  LD.E R15, desc[UR4][R6.64+-0x4] ;  /* 0xfffffc04060f7980 */ /* 0x000ea2000c101900 */
[----:B-1----:R-:W-:-:S05]  /*1840*/  IMAD.WIDE.U32 R10, R13, 0x4, R8 ;  /* 0x000000040d0a7825 */ /* 0x002fca00078e0008 */
[----:B------:R-:W2:Y:S02]  /*1850*/  LDG.E R16, desc[UR6][R10.64] ;  /* 0x000000060a107981 */ /* 0x000ea4000c1e1900 */
[----:B--2---:R-:W-:-:S05]  /*1860*/  FADD R15, R15, R16 ;  /* 0x000000100f0f7221 */ /* 0x004fca0000000000 */
[----:B------:R0:W-:Y:S04]  /*1870*/  ST.E desc[UR4][R6.64+-0x4], R15 ;  /* 0xfffffc0f06007985 */ /* 0x0001e8000c101904 */
[----:B------:R-:W2:Y:S02]  /*1880*/  LDG.E R16, desc[UR6][R10.64+0x4] ;  /* 0x000004060a107981 */ /* 0x000ea4000c1e1900 */
[----:B--2---:R-:W-:-:S05]  /*1890*/  FADD R17, R15, R16 ;  /* 0x000000100f117221 */ /* 0x004fca0000000000 */
[----:B------:R1:W-:Y:S04]  /*18a0*/  ST.E desc[UR4][R6.64+-0x4], R17 ;  /* 0xfffffc1106007985 */ /* 0x0003e8000c101904 */
[----:B------:R-:W2:Y:S02]  /*18b0*/  LDG.E R16, desc[UR6][R10.64+0x8] ;  /* 0x000008060a107981 */ /* 0x000ea4000c1e1900 */
[----:B--2---:R-:W-:-:S05]  /*18c0*/  FADD R19, R17, R16 ;  /* 0x0000001011137221 */ /* 0x004fca0000000000 */
[----:B------:R2:W-:Y:S04]  /*18d0*/  ST.E desc[UR4][R6.64+-0x4], R19 ;  /* 0xfffffc1306007985 */ /* 0x0005e8000c101904 */
[----:B------:R-:W0:Y:S02]  /*18e0*/  LDG.E R16, desc[UR6][R10.64+0xc] ;  /* 0x00000c060a107981 */ /* 0x000e24000c1e1900 */
[----:B0-----:R-:W-:-:S05]  /*18f0*/  FADD R15, R19, R16 ;  /* 0x00000010130f7221 */ /* 0x001fca0000000000 */
[----:B------:R0:W-:Y:S04]  /*1900*/  ST.E desc[UR4][R6.64+-0x4], R15 ;  /* 0xfffffc0f06007985 */ /* 0x0001e8000c101904 */
[----:B------:R-:W1:Y:S02]  /*1910*/  LDG.E R16, desc[UR6][R10.64+0x10] ;  /* 0x000010060a107981 */ /* 0x000e64000c1e1900 */
[----:B-1----:R-:W-:-:S05]  /*1920*/  FADD R17, R15, R16 ;  /* 0x000000100f117221 */ /* 0x002fca0000000000 */
        /* <DEDUP_REMOVED lines=10> */
[----:B------:R-:W2:Y:S01]  /*19d0*/  LDG.E R16, desc[UR6][R10.64+0x20] ;  /* 0x000020060a107981 */ /* 0x000ea2000c1e1900 */
[----:B------:R-:W-:Y:S01]  /*19e0*/  R2UR UR8, R2 ;  /* 0x00000000020872ca */ /* 0x000fe200000e0000 */
[----:B--2---:R-:W-:-:S05]  /*19f0*/  FADD R19, R17, R16 ;  /* 0x0000001011137221 */ /* 0x004fca0000000000 */
[----:B------:R-:W-:Y:S04]  /*1a00*/  ST.E desc[UR4][R6.64+-0x4], R19 ;  /* 0xfffffc1306007985 */ /* 0x000fe8000c101904 */
[----:B------:R-:W1:Y:S01]  /*1a10*/  LDG.E R16, desc[UR6][R10.64+0x24] ;  /* 0x000024060a107981 */ /* 0x000e62000c1e1900 */
[----:B------:R-:W-:Y:S01]  /*1a20*/  R2UR UR9, R3 ;  /* 0x00000000030972ca */ /* 0x000fe200000e0000 */
[----:B0-----:R-:W-:-:S04]  /*1a30*/  VIADD R15, R13, 0xa ;  /* 0x0000000a0d0f7836 */ /* 0x001fc80000000000 */
[----:B------:R-:W-:Y:S02]  /*1a40*/  IMAD.WIDE.U32 R8, R15, 0x4, R8 ;  /* 0x000000040f087825 */ /* 0x000fe400078e0008 */
[----:B------:R-:W2:Y:S02]  /*1a50*/  LD.E R15, desc[UR6][R6.64] ;  /* 0x00000006060f7980 */ /* 0x000ea4000c101900 */
[----:B-1----:R-:W-:-:S05]  /*1a60*/  FADD R17, R19, R16 ;  /* 0x0000001013117221 */ /* 0x002fca0000000000 */
        /* <DEDUP_REMOVED lines=25> */
[----:B------:R-:W0:Y:S01]  /*1c00*/  LDG.E R10, desc[UR6][R8.64+0x20] ;  /* 0x00002006080a7981 */ /* 0x000e22000c1e1900 */
[----:B------:R-:W-:Y:S02]  /*1c10*/  VIADD R14, R14, 0x2 ;  /* 0x000000020e0e7836 */ /* 0x000fe40000000000 */
[----:B0-----:R-:W-:-:S05]  /*1c20*/  FADD R17, R11, R10 ;  /* 0x0000000a0b117221 */ /* 0x001fca0000000000 */
[----:B------:R2:W-:Y:S04]  /*1c30*/  ST.E desc[UR4][R6.64], R17 ;  /* 0x0000001106007985 */ /* 0x0005e8000c101904 */
[----:B------:R-:W1:Y:S01]  /*1c40*/  LDG.E R10, desc[UR6][R8.64+0x24] ;  /* 0x00002406080a7981 */ /* 0x000e62000c1e1900 */
[----:B------:R-:W-:Y:S02]  /*1c50*/  ISETP.NE.AND P1, PT, R14, RZ, PT ;  /* 0x000000ff0e00720c */ /* 0x000fe40003f25270 */
[----:B------:R-:W-:Y:S02]  /*1c60*/  IADD3 R16, P2, PT, R6, 0x8, RZ ;  /* 0x0000000806107810 */ /* 0x000fe40007f5e0ff */
[----:B------:R-:W-:-:S03]  /*1c70*/  IADD3 R13, PT, PT, R13, 0x14, RZ ;  /* 0x000000140d0d7810 */ /* 0x000fc60007ffe0ff */
[----:B------:R-:W-:Y:S02]  /*1c80*/  IMAD.X R19, RZ, RZ, R7, P2 ;  /* 0x000000ffff137224 */ /* 0x000fe400010e0607 */
[----:B-1----:R-:W-:-:S05]  /*1c90*/  FADD R15, R17, R10 ;  /* 0x0000000a110f7221 */ /* 0x002fca0000000000 */
[----:B------:R2:W-:Y:S01]  /*1ca0*/  ST.E desc[UR4][R6.64], R15 ;  /* 0x0000000f06007985 */ /* 0x0005e2000c101904 */
[----:B------:R-:W-:Y:S05]  /*1cb0*/  @P1 BRA `(.L_x_68) ;  /* 0xfffffff800c01947 */ /* 0x000fea000383ffff */
[----:B------:R-:W-:Y:S05]  /*1cc0*/  BSYNC.RECONVERGENT B0 ;  /* 0x0000000000007941 */ /* 0x000fea0003800200 */
.L_x_67:
[----:B------:R-:W-:Y:S05]  /*1cd0*/  @!P0 BRA `(.L_x_69) ;  /* 0x00000000009c8947 */ /* 0x000fea0003800000 */
[----:B--2---:R-:W2:Y:S01]  /*1ce0*/  LDC.64 R6, c[0x0][0x380] ;  /* 0x0000e000ff067b82 */ /* 0x004ea20000000a00 */
[----:B0-----:R-:W-:Y:S01]  /*1cf0*/  R2UR UR4, R2 ;  /* 0x00000000020472ca */ /* 0x001fe200000e0000 */
[C---:B-1----:R-:W-:Y:S01]  /*1d00*/  IMAD R9, R12.reuse, 0xa, RZ ;  /* 0x0000000a0c097824 */ /* 0x042fe200078e02ff */
[C---:B------:R-:W-:Y:S01]  /*1d10*/  R2UR UR5, R3.reuse ;  /* 0x00000000030572ca */ /* 0x040fe200000e0000 */
[----:B------:R-:W-:Y:S01]  /*1d20*/  IMAD.WIDE.U32 R12, R12, 0x4, R4 ;  /* 0x000000040c0c7825 */ /* 0x000fe200078e0004 */
[----:B------:R-:W-:Y:S02]  /*1d30*/  R2UR UR6, R2 ;  /* 0x00000000020672ca */ /* 0x000fe400000e0000 */
[----:B------:R-:W-:-:S09]  /*1d40*/  R2UR UR7, R3 ;  /* 0x00000000030772ca */ /* 0x000fd200000e0000 */
[----:B------:R-:W3:Y:S01]  /*1d50*/  LD.E R8, desc[UR4][R12.64] ;  /* 0x000000040c087980 */ /* 0x000ee2000c101900 */
[----:B--2---:R-:W-:-:S05]  /*1d60*/  IMAD.WIDE.U32 R6, R9, 0x4, R6 ;  /* 0x0000000409067825 */ /* 0x004fca00078e0006 */
[----:B------:R-:W3:Y:S02]  /*1d70*/  LDG.E R9, desc[UR6][R6.64] ;  /* 0x0000000606097981 */ /* 0x000ee4000c1e1900 */
[----:B---3--:R-:W-:-:S05]  /*1d80*/  FADD R9, R8, R9 ;  /* 0x0000000908097221 */ /* 0x008fca0000000000 */
        /* <DEDUP_REMOVED lines=27> */
[----:B------:R3:W-:Y:S02]  /*1f40*/  ST.E desc[UR4][R12.64], R9 ;  /* 0x000000090c007985 */ /* 0x0007e4000c101904 */
.L_x_69:
[----:B------:R-:W4:Y:S01]  /*1f50*/  LDCU.64 UR6, c[0x0][0x380] ;  /* 0x00007000ff0677ac */ /* 0x000f220008000a00 */
[----:B---3--:R-:W-:Y:S01]  /*1f60*/  IMAD.MOV R12, RZ, RZ, -R0 ;  /* 0x000000ffff0c7224 */ /* 0x008fe200078e0a00 */
[----:B------:R-:W3:Y:S01]  /*1f70*/  LDCU.64 UR4, c[0x0][0x390] ;  /* 0x00007200ff0477ac */ /* 0x000ee20008000a00 */
[----:B----4-:R-:W-:Y:S02]  /*1f80*/  UIADD3 UR6, UP0, UPT, UR6, 0x14, URZ ;  /* 0x0000001406067890 */ /* 0x010fe4000ff1e0ff */
[----:B---3--:R-:W-:Y:S02]  /*1f90*/  UIADD3 UR4, UP1, UPT, UR4, 0x14, URZ ;  /* 0x0000001404047890 */ /* 0x008fe4000ff3e0ff */
[----:B------:R-:W-:Y:S02]  /*1fa0*/  UIADD3.X UR7, UPT, UPT, URZ, UR7, URZ, UP0, !UPT ;  /* 0x00000007ff077290 */ /* 0x000fe400087fe4ff */
[----:B--2---:R-:W-:Y:S01]  /*1fb0*/  IMAD.U32 R6, RZ, RZ, UR6 ;  /* 0x00000006ff067e24 */ /* 0x004fe2000f8e00ff */
[----:B------:R-:W-:Y:S01]  /*1fc0*/  UIADD3.X UR5, UPT, UPT, URZ, UR5, URZ, UP1, !UPT ;  /* 0x00000005ff057290 */ /* 0x000fe20008ffe4ff */
[----:B-1----:R-:W-:-:S02]  /*1fd0*/  IMAD.U32 R14, RZ, RZ, UR4 ;  /* 0x00000004ff0e7e24 */ /* 0x002fc4000f8e00ff */
[----:B------:R-:W-:-:S03]  /*1fe0*/  IMAD.U32 R7, RZ, RZ, UR7 ;  /* 0x00000007ff077e24 */ /* 0x000fc6000f8e00ff */
[----:B------:R-:W-:-:S07]  /*1ff0*/  MOV R15, UR5 ;  /* 0x00000005000f7c02 */ /* 0x000fce0008000f00 */
.L_x_90:
[----:B0-----:R-:W-:Y:S01]  /*2000*/  R2UR UR4, R2 ;  /* 0x00000000020472ca */ /* 0x001fe200000e0000 */
[----:B------:R-:W-:Y:S01]  /*2010*/  IMAD.MOV.U32 R8, RZ, RZ, R4 ;  /* 0x000000ffff087224 */ /* 0x000fe200078e0004 */
[----:B------:R-:W-:Y:S01]  /*2020*/  R2UR UR5, R3 ;  /* 0x00000000030572ca */ /* 0x000fe200000e0000 */
[----:B------:R-:W-:-:S12]  /*2030*/  IMAD.MOV.U32 R9, RZ, RZ, R5 ;  /* 0x000000ffff097224 */ /* 0x000fd800078e0005 */
[----:B-1----:R-:W2:Y:S04]  /*2040*/  LD.E R13, desc[UR4][R8.64] ;  /* 0x00000004080d7980 */ /* 0x002ea8000c101900 */
[----:B------:R-:W3:Y:S01]  /*2050*/  LDG.E R0, desc[UR4][R6.64+-0x14] ;  /* 0xffffec0406007981 */ /* 0x000ee2000c1e1900 */
[----:B------:R-:W-:Y:S01]  /*2060*/  BSSY.RECONVERGENT B0, `(.L_x_70) ;  /* 0x000000f000007945 */ /* 0x000fe20003800200 */
[----:B------:R-:W-:Y:S01]  /*2070*/  IMAD.MOV.U32 R11, RZ, RZ, R15 ;  /* 0x000000ffff0b7224 */ /* 0x000fe200078e000f */
[----:B--2---:R-:W0:Y:S08]  /*2080*/  MUFU.RCP R4, R13 ;  /* 0x0000000d00047308 */ /* 0x004e300000001000 */
[----:B---3--:R-:W1:Y:S01]  /*2090*/  FCHK P0, R0, R13 ;  /* 0x0000000d00007302 */ /* 0x008e620000000000 */
[----:B0-----:R-:W-:-:S04]  /*20a0*/  FFMA R5, -R13, R4, 1 ;  /* 0x3f8000000d057423 */ /* 0x001fc80000000104 */
[----:B------:R-:W-:-:S04]  /*20b0*/  FFMA R5, R4, R5, R4 ;  /* 0x0000000504057223 */ /* 0x000fc80000000004 */
[----:B------:R-:W-:-:S04]  /*20c0*/  FFMA R4, R0, R5, RZ ;  /* 0x0000000500047223 */ /* 0x000fc800000000ff */
[----:B------:R-:W-:-:S04]  /*20d0*/  FFMA R10, -R13, R4, R0 ;  /* 0x000000040d0a7223 */ /* 0x000fc80000000100 */
[----:B------:R-:W-:Y:S01]  /*20e0*/  FFMA R5, R5, R10, R4 ;  /* 0x0000000a05057223 */ /* 0x000fe20000000004 */
[----:B------:R-:W-:Y:S01]  /*20f0*/  IMAD.MOV.U32 R10, RZ, RZ, R14 ;  /* 0x000000ffff0a7224 */ /* 0x000fe200078e000e */
[----:B-1----:R-:W-:Y:S06]  /*2100*/  @!P0 BRA `(.L_x_71) ;  /* 0x0000000000108947 */ /* 0x002fec0003800000 */
[----:B------:R-:W-:Y:S02]  /*2110*/  MOV R5, R13 ;  /* 0x0000000d00057202 */ /* 0x000fe40000000f00 */
[----:B------:R-:W-:-:S07]  /*2120*/  MOV R4, 0x2140 ;  /* 0x0000214000047802 */ /* 0x000fce0000000f00 */
[----:B------:R-:W-:Y:S05]  /*2130*/  CALL.REL.NOINC `($__internal_0_$__cuda_sm3x_div_rn_noftz_f32_slowpath) ;  /* 0x0000000c001c7944 */ /* 0x000fea0003c00000 */
[----:B------:R-:W-:-:S07]  /*2140*/  IMAD.MOV.U32 R5, RZ, RZ, R13 ;  /* 0x000000ffff057224 */ /* 0x000fce00078e000d */
.L_x_71:
[----:B------:R-:W-:Y:S05]  /*2150*/  BSYNC.RECONVERGENT B0 ;  /* 0x0000000000007941 */ /* 0x000fea0003800200 */
.L_x_70:
[C---:B------:R-:W-:Y:S02]  /*2160*/  R2UR UR4, R2.reuse ;  /* 0x00000000020472ca */ /* 0x040fe400000e0000 */
[C---:B------:R-:W-:Y:S02]  /*2170*/  R2UR UR5, R3.reuse ;  /* 0x00000000030572ca */ /* 0x040fe400000e0000 */
[----:B------:R-:W-:Y:S02]  /*2180*/  R2UR UR6, R2 ;  /* 0x00000000020672ca */ /* 0x000fe400000e0000 */
[----:B------:R-:W-:-:S09]  /*2190*/  R2UR UR7, R3 ;  /* 0x00000000030772ca */ /* 0x000fd200000e0000 */
[----:B------:R0:W-:Y:S04]  /*21a0*/  STG.E desc[UR4][R10.64+-0x14], R5 ;  /* 0xffffec050a007986 */ /* 0x0001e8000c101904 */
[----:B------:R-:W2:Y:S04]  /*21b0*/  LD.E R15, desc[UR6][R8.64] ;  /* 0x00000006080f7980 */ /* 0x000ea8000c101900 */
[----:B------:R-:W3:Y:S01]  /*21c0*/  LDG.E R0, desc[UR4][R6.64+-0x10] ;  /* 0xfffff00406007981 */ /* 0x000ee2000c1e1900 */
[----:B------:R-:W-:Y:S01]  /*21d0*/  BSSY.RECONVERGENT B0, `(.L_x_72) ;  /* 0x000000c000007945 */ /* 0x000fe20003800200 */
[----:B--2---:R-:W1:Y:S08]  /*21e0*/  MUFU.RCP R4, R15 ;  /* 0x0000000f00047308 */ /* 0x004e700000001000 */
[----:B---3--:R-:W2:Y:S01]  /*21f0*/  FCHK P0, R0, R15 ;  /* 0x0000000f00007302 */ /* 0x008ea20000000000 */
[----:B-1----:R-:W-:-:S04]  /*2200*/  FFMA R13, -R15, R4, 1 ;  /* 0x3f8000000f0d7423 */ /* 0x002fc80000000104 */
[----:B------:R-:W-:-:S04]  /*2210*/  FFMA R13, R4, R13, R4 ;  /* 0x0000000d040d7223 */ /* 0x000fc80000000004 */
[----:B------:R-:W-:-:S04]  /*2220*/  FFMA R4, R0, R13, RZ ;  /* 0x0000000d00047223 */ /* 0x000fc800000000ff */
[----:B------:R-:W-:-:S04]  /*2230*/  FFMA R14, -R15, R4, R0 ;  /* 0x000000040f0e7223 */ /* 0x000fc80000000100 */
[----:B------:R-:W-:Y:S01]  /*2240*/  FFMA R13, R13, R14, R4 ;  /* 0x0000000e0d0d7223 */ /* 0x000fe20000000004 */
[----:B0-2---:R-:W-:Y:S06]  /*2250*/  @!P0 BRA `(.L_x_73) ;  /* 0x00000000000c8947 */ /* 0x005fec0003800000 */
[----:B------:R-:W-:Y:S01]  /*2260*/  IMAD.MOV.U32 R5, RZ, RZ, R15 ;  /* 0x000000ffff057224 */ /* 0x000fe200078e000f */
[----:B------:R-:W-:-:S07]  /*2270*/  MOV R4, 0x2290 ;  /* 0x0000229000047802 */ /* 0x000fce0000000f00 */
[----:B------:R-:W-:Y:S05]  /*2280*/  CALL.REL.NOINC `($__internal_0_$__cuda_sm3x_div_rn_noftz_f32_slowpath) ;  /* 0x0000000800c87944 */ /* 0x000fea0003c00000 */
.L_x_73:
[----:B------:R-:W-:Y:S05]  /*2290*/  BSYNC.RECONVERGENT B0 ;  /* 0x0000000000007941 */ /* 0x000fea0003800200 */
.L_x_72:
        /* <DEDUP_REMOVED lines=19> */
[----:B------:R-:W-:-:S07]  /*23d0*/  IMAD.MOV.U32 R5, RZ, RZ, R13 ;  /* 0x000000ffff057224 */ /* 0x000fce00078e000d */
.L_x_75:
[----:B------:R-:W-:Y:S05]  /*23e0*/  BSYNC.RECONVERGENT B0 ;  /* 0x0000000000007941 */ /* 0x000fea0003800200 */
.L_x_74:
        /* <DEDUP_REMOVED lines=16> */
[----:B------:R-:W-:Y:S02]  /*24f0*/  MOV R5, R15 ;  /* 0x0000000f00057202 */ /* 0x000fe40000000f00 */
[----:B------:R-:W-:-:S07]  /*2500*/  MOV R4, 0x2520 ;  /* 0x0000252000047802 */ /* 0x000fce0000000f00 */
[----:B------:R-:W-:Y:S05]  /*2510*/  CALL.REL.NOINC `($__internal_0_$__cuda_sm3x_div_rn_noftz_f32_slowpath) ;  /* 0x0000000800247944 */ /* 0x000fea0003c00000 */
.L_x_77:
[----:B------:R-:W-:Y:S05]  /*2520*/  BSYNC.RECONVERGENT B0 ;  /* 0x0000000000007941 */ /* 0x000fea0003800200 */
.L_x_76:
        /* <DEDUP_REMOVED lines=20> */
.L_x_79:
[----:B------:R-:W-:Y:S05]  /*2670*/  BSYNC.RECONVERGENT B0 ;  /* 0x0000000000007941 */ /* 0x000fea0003800200 */
.L_x_78:
        /* <DEDUP_REMOVED lines=19> */
.L_x_81:
[----:B------:R-:W-:Y:S05]  /*27b0*/  BSYNC.RECONVERGENT B0 ;  /* 0x0000000000007941 */ /* 0x000fea0003800200 */
.L_x_80:
        /* <DEDUP_REMOVED lines=19> */
[----:B------:R-:W-:-:S07]  /*28f0*/  MOV R5, R13 ;  /* 0x0000000d00057202 */ /* 0x000fce0000000f00 */
.L_x_83:
[----:B------:R-:W-:Y:S05]  /*2900*/  BSYNC.RECONVERGENT B0 ;  /* 0x0000000000007941 */ /* 0x000fea0003800200 */
.L_x_82:
        /* <DEDUP_REMOVED lines=19> */
.L_x_85:
[----:B------:R-:W-:Y:S05]  /*2a40*/  BSYNC.RECONVERGENT B0 ;  /* 0x0000000000007941 */ /* 0x000fea0003800200 */
.L_x_84:
        /* <DEDUP_REMOVED lines=20> */
.L_x_87:
[----:B------:R-:W-:Y:S05]  /*2b90*/  BSYNC.RECONVERGENT B0 ;  /* 0x0000000000007941 */ /* 0x000fea0003800200 */
.L_x_86:
        /* <DEDUP_REMOVED lines=19> */
.L_x_89:
[----:B------:R-:W-:Y:S05]  /*2cd0*/  BSYNC.RECONVERGENT B0 ;  /* 0x0000000000007941 */ /* 0x000fea0003800200 */
.L_x_88:
[----:B------:R-:W-:Y:S02]  /*2ce0*/  IADD3 R12, PT, PT, R12, 0x1, RZ ;  /* 0x000000010c0c7810 */ /* 0x000fe40007ffe0ff */
[----:B------:R-:W-:Y:S02]  /*2cf0*/  R2UR UR4, R2 ;  /* 0x00000000020472ca */ /* 0x000fe400000e0000 */
[----:B------:R-:W-:Y:S02]  /*2d00*/  R2UR UR5, R3 ;  /* 0x00000000030572ca */ /* 0x000fe400000e0000 */
[----:B------:R-:W-:Y:S02]  /*2d10*/  ISETP.NE.AND P0, PT, R12, RZ, PT ;  /* 0x000000ff0c00720c */ /* 0x000fe40003f05270 */
[----:B------:R-:W-:Y:S02]  /*2d20*/  IADD3 R4, P1, PT, R8, 0x4, RZ ;  /* 0x0000000408047810 */ /* 0x000fe40007f3e0ff */
[----:B------:R-:W-:-:S02]  /*2d30*/  IADD3 R6, P2, PT, R6, 0x28, RZ ;  /* 0x0000002806067810 */ /* 0x000fc40007f5e0ff */
[----:B------:R-:W-:Y:S01]  /*2d40*/  IADD3 R14, P3, PT, R10, 0x28, RZ ;  /* 0x000000280a0e7810 */ /* 0x000fe20007f7e0ff */
[----:B------:R-:W-:Y:S02]  /*2d50*/  IMAD.X R5, RZ, RZ, R9, P1 ;  /* 0x000000ffff057224 */ /* 0x000fe400008e0609 */
[----:B------:R-:W-:Y:S02]  /*2d60*/  IMAD.X R7, RZ, RZ, R7, P2 ;  /* 0x000000ffff077224 */ /* 0x000fe400010e0607 */
[----:B------:R1:W-:Y:S01]  /*2d70*/  STG.E desc[UR4][R10.64+0x10], R13 ;  /* 0x0000100d0a007986 */ /* 0x0003e2000c101904 */
[----:B------:R-:W-:Y:S01]  /*2d80*/  IMAD.X R15, RZ, RZ, R11, P3 ;  /* 0x000000ffff0f7224 */ /* 0x000fe200018e060b */
[----:B------:R-:W-:Y:S06]  /*2d90*/  @P0 BRA `(.L_x_90) ;  /* 0xfffffff000980947 */ /* 0x000fec000383ffff */
[----:B------:R-:W-:Y:S05]  /*2da0*/  EXIT ;  /* 0x000000000000794d */ /* 0x000fea0003800000 */
        .weak           $__internal_0_$__cuda_sm3x_div_rn_noftz_f32_slowpath
        .type           $__internal_0_$__cuda_sm3x_div_rn_noftz_f32_slowpath,@function
        .size           $__internal_0_$__cuda_sm3x_div_rn_noftz_f32_slowpath,($_Z18activation_softmaxPfS_S_i$__internal_accurate_pow - $__internal_0_$__cuda_sm3x_div_rn_noftz_f32_slowpath)
$__internal_0_$__cuda_sm3x_div_rn_noftz_f32_slowpath:
[----:B------:R-:W-:Y:S01]  /*2db0*/  SHF.R.U32.HI R14, RZ, 0x17, R5 ;  /* 0x00000017ff0e7819 */ /* 0x000fe20000011605 */
[----:B------:R-:W-:Y:S01]  /*2dc0*/  BSSY.RECONVERGENT B1, `(.L_x_91) ;  /* 0x0000062000017945 */ /* 0x000fe20003800200 */
[----:B------:R-:W-:Y:S02]  /*2dd0*/  SHF.R.U32.HI R13, RZ, 0x17, R0 ;  /* 0x00000017ff0d7819 */ /* 0x000fe40000011600 */
[----:B------:R-:W-:Y:S02]  /*2de0*/  LOP3.LUT R18, R14, 0xff, RZ, 0xc0, !PT ;  /* 0x000000ff0e127812 */ /* 0x000fe400078ec0ff */
[----:B------:R-:W-:-:S03]  /*2df0*/  LOP3.LUT R16, R13, 0xff, RZ, 0xc0, !PT ;  /* 0x000000ff0d107812 */ /* 0x000fc600078ec0ff */
[----:B------:R-:W-:Y:S01]  /*2e00*/  VIADD R15, R18, 0xffffffff ;  /* 0xffffffff120f7836 */ /* 0x000fe20000000000 */
[----:B------:R-:W-:-:S04]  /*2e10*/  IADD3 R14, PT, PT, R16, -0x1, RZ ;  /* 0xffffffff100e7810 */ /* 0x000fc80007ffe0ff */
[----:B------:R-:W-:-:S04]  /*2e20*/  ISETP.GT.U32.AND P0, PT, R15, 0xfd, PT ;  /* 0x000000fd0f00780c */ /* 0x000fc80003f04070 */
[----:B------:R-:W-:-:S13]  /*2e30*/  ISETP.GT.U32.OR P0, PT, R14, 0xfd, P0 ;  /* 0x000000fd0e00780c */ /* 0x000fda0000704470 */
[----:B------:R-:W-:Y:S01]  /*2e40*/  @!P0 IMAD.MOV.U32 R13, RZ, RZ, RZ ;  /* 0x000000ffff0d8224 */ /* 0x000fe200078e00ff */
[----:B------:R-:W-:Y:S06]  /*2e50*/  @!P0 BRA `(.L_x_92) ;  /* 0x00000000005c8947 */ /* 0x000fec0003800000 */
[----:B------:R-:W-:Y:S02]  /*2e60*/  FSETP.GTU.FTZ.AND P0, PT, |R0|, +INF , PT ;  /* 0x7f8000000000780b */ /* 0x000fe40003f1c200 */
[----:B------:R-:W-:-:S04]  /*2e70*/  FSETP.GTU.FTZ.AND P1, PT, |R5|, +INF , PT ;  /* 0x7f8000000500780b */ /* 0x000fc80003f3c200 */
[----:B------:R-:W-:-:S13]  /*2e80*/  PLOP3.LUT P0, PT, P0, P1, PT, 0xf8, 0x8f ;  /* 0x00000000008f781c */ /* 0x000fda0000703f70 */
[----:B------:R-:W-:Y:S05]  /*2e90*/  @P0 BRA `(.L_x_93) ;  /* 0x00000004004c0947 */ /* 0x000fea0003800000 */
[----:B------:R-:W-:-:S13]  /*2ea0*/  LOP3.LUT P0, RZ, R5, 0x7fffffff, R0, 0xc8, !PT ;  /* 0x7fffffff05ff7812 */ /* 0x000fda000780c800 */
[----:B------:R-:W-:Y:S05]  /*2eb0*/  @!P0 BRA `(.L_x_94) ;  /* 0x00000004003c8947 */ /* 0x000fea0003800000 */
[C---:B------:R-:W-:Y:S02]  /*2ec0*/  FSETP.NEU.FTZ.AND P1, PT, |R0|.reuse, +INF , PT ;  /* 0x7f8000000000780b */ /* 0x040fe40003f3d200 */
[----:B------:R-:W-:Y:S02]  /*2ed0*/  FSETP.NEU.FTZ.AND P2, PT, |R5|, +INF , PT ;  /* 0x7f8000000500780b */ /* 0x000fe40003f5d200 */
[----:B------:R-:W-:-:S11]  /*2ee0*/  FSETP.NEU.FTZ.AND P0, PT, |R0|, +INF , PT ;  /* 0x7f8000000000780b */ /* 0x000fd60003f1d200 */
[----:B------:R-:W-:Y:S05]  /*2ef0*/  @!P2 BRA !P1, `(.L_x_94) ;  /* 0x00000004002ca947 */ /* 0x000fea0004800000 */
[----:B------:R-:W-:-:S04]  /*2f00*/  LOP3.LUT P1, RZ, R0, 0x7fffffff, RZ, 0xc0, !PT ;  /* 0x7fffffff00ff7812 */ /* 0x000fc8000782c0ff */
[----:B------:R-:W-:-:S13]  /*2f10*/  PLOP3.LUT P1, PT, P2, P1, PT, 0x2f, 0xf2 ;  /* 0x0000000000f2781c */ /* 0x000fda0001722577 */
[----:B------:R-:W-:Y:S05]  /*2f20*/  @P1 BRA `(.L_x_95) ;  /* 0x0000000400181947 */ /* 0x000fea0003800000 */
[----:B------:R-:W-:-:S04]  /*2f30*/  LOP3.LUT P1, RZ, R5, 0x7fffffff, RZ, 0xc0, !PT ;  /* 0x7fffffff05ff7812 */ /* 0x000fc8000782c0ff */
[----:B------:R-:W-:-:S13]  /*2f40*/  PLOP3.LUT P0, PT, P0, P1, PT, 0x2f, 0xf2 ;  /* 0x0000000000f2781c */ /* 0x000fda0000702577 */
[----:B------:R-:W-:Y:S05]  /*2f50*/  @P0 BRA `(.L_x_96) ;  /* 0x0000000400000947 */ /* 0x000fea0003800000 */
[----:B------:R-:W-:Y:S02]  /*2f60*/  ISETP.GE.AND P0, PT, R14, RZ, PT ;  /* 0x000000ff0e00720c */ /* 0x000fe40003f06270 */
[----:B------:R-:W-:-:S11]  /*2f70*/  ISETP.GE.AND P1, PT, R15, RZ, PT ;  /* 0x000000ff0f00720c */ /* 0x000fd60003f26270 */
[----:B------:R-:W-:Y:S02]  /*2f80*/  @P0 IMAD.MOV.U32 R13, RZ, RZ, RZ ;  /* 0x000000ffff0d0224 */ /* 0x000fe400078e00ff */
[----:B------:R-:W-:Y:S01]  /*2f90*/  @!P0 FFMA R0, R0, 1.84467440737095516160e+19, RZ ;  /* 0x5f80000000008823 */ /* 0x000fe200000000ff */
[----:B------:R-:W-:Y:S02]  /*2fa0*/  @!P0 IMAD.MOV.U32 R13, RZ, RZ, -0x40 ;  /* 0xffffffc0ff0d8424 */ /* 0x000fe400078e00ff */
[----:B------:R-:W-:Y:S02]  /*2fb0*/  @!P1 FFMA R5, R5, 1.84467440737095516160e+19, RZ ;  /* 0x5f80000005059823 */ /* 0x000fe400000000ff */
[----:B------:R-:W-:-:S07]  /*2fc0*/  @!P1 VIADD R13, R13, 0x40 ;  /* 0x000000400d0d9836 */ /* 0x000fce0000000000 */
.L_x_92:
[----:B------:R-:W-:Y:S01]  /*2fd0*/  LEA R14, R18, 0xc0800000, 0x17 ;  /* 0xc0800000120e7811 */ /* 0x000fe200078eb8ff */
[----:B------:R-:W-:Y:S03]  /*2fe0*/  BSSY.RECONVERGENT B2, `(.L_x_97) ;  /* 0x0000036000027945 */ /* 0x000fe60003800200 */
[----:B------:R-:W-:Y:S01]  /*2ff0*/  IADD3 R14, PT, PT, -R14, R5, RZ ;  /* 0x000000050e0e7210 */ /* 0x000fe20007ffe1ff */
[----:B------:R-:W-:-:S03]  /*3000*/  VIADD R5, R16, 0xffffff81 ;  /* 0xffffff8110057836 */ /* 0x000fc60000000000 */
[----:B------:R0:W1:Y:S01]  /*3010*/  MUFU.RCP R15, R14 ;  /* 0x0000000e000f7308 */ /* 0x0000620000001000 */
[----:B------:R-:W-:Y:S01]  /*3020*/  FADD.FTZ R17, -R14, -RZ ;  /* 0x800000ff0e117221 */ /* 0x000fe20000010100 */
[C---:B------:R-:W-:Y:S01]  /*3030*/  IMAD R0, R5.reuse, -0x800000, R0 ;  /* 0xff80000005007824 */ /* 0x040fe200078e0200 */
[----:B0-----:R-:W-:-:S05]  /*3040*/  IADD3 R14, PT, PT, R5, 0x7f, -R18 ;  /* 0x0000007f050e7810 */ /* 0x001fca0007ffe812 */
[----:B------:R-:W-:Y:S02]  /*3050*/  IMAD.IADD R14, R14, 0x1, R13 ;  /* 0x000000010e0e7824 */ /* 0x000fe400078e020d */
[----:B-1----:R-:W-:-:S04]  /*3060*/  FFMA R16, R15, R17, 1 ;  /* 0x3f8000000f107423 */ /* 0x002fc80000000011 */
[----:B------:R-:W-:-:S04]  /*3070*/  FFMA R20, R15, R16, R15 ;  /* 0x000000100f147223 */ /* 0x000fc8000000000f */
[----:B------:R-:W-:-:S04]  /*3080*/  FFMA R15, R0, R20, RZ ;  /* 0x00000014000f7223 */ /* 0x000fc800000000ff */
[----:B------:R-:W-:-:S04]  /*3090*/  FFMA R16, R17, R15, R0 ;  /* 0x0000000f11107223 */ /* 0x000fc80000000000 */
[----:B------:R-:W-:-:S04]  /*30a0*/  FFMA R19, R20, R16, R15 ;  /* 0x0000001014137223 */ /* 0x000fc8000000000f */
[----:B------:R-:W-:-:S04]  /*30b0*/  FFMA R16, R17, R19, R0 ;  /* 0x0000001311107223 */ /* 0x000fc80000000000 */
[----:B------:R-:W-:-:S05]  /*30c0*/  FFMA R15, R20, R16, R19 ;  /* 0x00000010140f7223 */ /* 0x000fca0000000013 */
[----:B------:R-:W-:-:S04]  /*30d0*/  SHF.R.U32.HI R0, RZ, 0x17, R15 ;  /* 0x00000017ff007819 */ /* 0x000fc8000001160f */
[----:B------:R-:W-:-:S05]  /*30e0*/  LOP3.LUT R0, R0, 0xff, RZ, 0xc0, !PT ;  /* 0x000000ff00007812 */ /* 0x000fca00078ec0ff */
[----:B------:R-:W-:-:S04]  /*30f0*/  IMAD.IADD R17, R0, 0x1, R14 ;  /* 0x0000000100117824 */ /* 0x000fc800078e020e */
[----:B------:R-:W-:-:S05]  /*3100*/  VIADD R0, R17, 0xffffffff ;  /* 0xffffffff11007836 */ /* 0x000fca0000000000 */
[----:B------:R-:W-:-:S13]  /*3110*/  ISETP.GE.U32.AND P0, PT, R0, 0xfe, PT ;  /* 0x000000fe0000780c */ /* 0x000fda0003f06070 */
[----:B------:R-:W-:Y:S05]  /*3120*/  @!P0 BRA `(.L_x_98) ;  /* 0x0000000000808947 */ /* 0x000fea0003800000 */
[----:B------:R-:W-:-:S13]  /*3130*/  ISETP.GT.AND P0, PT, R17, 0xfe, PT ;  /* 0x000000fe1100780c */ /* 0x000fda0003f04270 */
[----:B------:R-:W-:Y:S05]  /*3140*/  @P0 BRA `(.L_x_99) ;  /* 0x00000000006c0947 */ /* 0x000fea0003800000 */
[----:B------:R-:W-:-:S13]  /*3150*/  ISETP.GE.AND P0, PT, R17, 0x1, PT ;  /* 0x000000011100780c */ /* 0x000fda0003f06270 */
[----:B------:R-:W-:Y:S05]  /*3160*/  @P0 BRA `(.L_x_100) ;  /* 0x0000000000740947 */ /* 0x000fea0003800000 */
[----:B------:R-:W-:Y:S02]  /*3170*/  ISETP.GE.AND P0, PT, R17, -0x18, PT ;  /* 0xffffffe81100780c */ /* 0x000fe40003f06270 */
[----:B------:R-:W-:-:S11]  /*3180*/  LOP3.LUT R15, R15, 0x80000000, RZ, 0xc0, !PT ;  /* 0x800000000f0f7812 */ /* 0x000fd600078ec0ff */
[----:B------:R-:W-:Y:S05]  /*3190*/  @!P0 BRA `(.L_x_100) ;  /* 0x0000000000688947 */ /* 0x000fea0003800000 */
[CCC-:B------:R-:W-:Y:S01]  /*31a0*/  FFMA.RZ R0, R20.reuse, R16.reuse, R19.reuse ;  /* 0x0000001014007223 */ /* 0x1c0fe2000000c013 */
[C---:B------:R-:W-:Y:S01]  /*31b0*/  IADD3 R14, PT, PT, R17.reuse, 0x20, RZ ;  /* 0x00000020110e7810 */ /* 0x040fe20007ffe0ff */
[-CC-:B------:R-:W-:Y:S01]  /*31c0*/  FFMA.RM R5, R20, R16.reuse, R19.reuse ;  /* 0x0000001014057223 */ /* 0x180fe20000004013 */
[C---:B------:R-:W-:Y:S02]  /*31d0*/  ISETP.NE.AND P2, PT, R17.reuse, RZ, PT ;  /* 0x000000ff1100720c */ /* 0x040fe40003f45270 */
[----:B------:R-:W-:Y:S01]  /*31e0*/  LOP3.LUT R13, R0, 0x7fffff, RZ, 0xc0, !PT ;  /* 0x007fffff000d7812 */ /* 0x000fe200078ec0ff */
[----:B------:R-:W-:Y:S01]  /*31f0*/  FFMA.RP R0, R20, R16, R19 ;  /* 0x0000001014007223 */ /* 0x000fe20000008013 */
[----:B------:R-:W-:Y:S01]  /*3200*/  IMAD.MOV R16, RZ, RZ, -R17 ;  /* 0x000000ffff107224 */ /* 0x000fe200078e0a11 */
[----:B------:R-:W-:Y:S02]  /*3210*/  ISETP.NE.AND P1, PT, R17, RZ, PT ;  /* 0x000000ff1100720c */ /* 0x000fe40003f25270 */
[----:B------:R-:W-:-:S02]  /*3220*/  LOP3.LUT R13, R13, 0x800000, RZ, 0xfc, !PT ;  /* 0x008000000d0d7812 */ /* 0x000fc400078efcff */
[----:B------:R-:W-:Y:S02]  /*3230*/  FSETP.NEU.FTZ.AND P0, PT, R0, R5, PT ;  /* 0x000000050000720b */ /* 0x000fe40003f1d000 */
[----:B------:R-:W-:Y:S02]  /*3240*/  SHF.L.U32 R14, R13, R14, RZ ;  /* 0x0000000e0d0e7219 */ /* 0x000fe400000006ff */
[----:B------:R-:W-:Y:S02]  /*3250*/  SEL R0, R16, RZ, P2 ;  /* 0x000000ff10007207 */ /* 0x000fe40001000000 */
[----:B------:R-:W-:Y:S02]  /*3260*/  ISETP.NE.AND P1, PT, R14, RZ, P1 ;  /* 0x000000ff0e00720c */ /* 0x000fe40000f25270 */
[----:B------:R-:W-:Y:S02]  /*3270*/  SHF.R.U32.HI R0, RZ, R0, R13 ;  /* 0x00000000ff007219 */ /* 0x000fe4000001160d */
[----:B------:R-:W-:-:S02]  /*3280*/  PLOP3.LUT P0, PT, P0, P1, PT, 0xf8, 0x8f ;  /* 0x00000000008f781c */ /* 0x000fc40000703f70 */
[----:B------:R-:W-:Y:S02]  /*3290*/  SHF.R.U32.HI R14, RZ, 0x1, R0 ;  /* 0x00000001ff0e7819 */ /* 0x000fe40000011600 */
[----:B------:R-:W-:-:S04]  /*32a0*/  SEL R5, RZ, 0x1, !P0 ;  /* 0x00000001ff057807 */ /* 0x000fc80004000000 */
[----:B------:R-:W-:-:S04]  /*32b0*/  LOP3.LUT R5, R5, 0x1, R14, 0xf8, !PT ;  /* 0x0000000105057812 */ /* 0x000fc800078ef80e */
[----:B------:R-:W-:-:S05]  /*32c0*/  LOP3.LUT R5, R5, R0, RZ, 0xc0, !PT ;  /* 0x0000000005057212 */ /* 0x000fca00078ec0ff */
[----:B------:R-:W-:-:S05]  /*32d0*/  IMAD.IADD R14, R14, 0x1, R5 ;  /* 0x000000010e0e7824 */ /* 0x000fca00078e0205 */
[----:B------:R-:W-:Y:S01]  /*32e0*/  LOP3.LUT R15, R14, R15, RZ, 0xfc, !PT ;  /* 0x0000000f0e0f7212 */ /* 0x000fe200078efcff */
[----:B------:R-:W-:Y:S06]  /*32f0*/  BRA `(.L_x_100) ;  /* 0x0000000000107947 */ /* 0x000fec0003800000 */
.L_x_99:
[----:B------:R-:W-:-:S04]  /*3300*/  LOP3.LUT R15, R15, 0x80000000, RZ, 0xc0, !PT ;  /* 0x800000000f0f7812 */ /* 0x000fc800078ec0ff */
[----:B------:R-:W-:Y:S01]  /*3310*/  LOP3.LUT R15, R15, 0x7f800000, RZ, 0xfc, !PT ;  /* 0x7f8000000f0f7812 */ /* 0x000fe200078efcff */
[----:B------:R-:W-:Y:S06]  /*3320*/  BRA `(.L_x_100) ;  /* 0x0000000000047947 */ /* 0x000fec0003800000 */
.L_x_98:
[----:B------:R-:W-:-:S07]  /*3330*/  IMAD R15, R14, 0x800000, R15 ;  /* 0x008000000e0f7824 */ /* 0x000fce00078e020f */
.L_x_100:
[----:B------:R-:W-:Y:S05]  /*3340*/  BSYNC.RECONVERGENT B2 ;  /* 0x0000000000027941 */ /* 0x000fea0003800200 */
.L_x_97:
[----:B------:R-:W-:Y:S05]  /*3350*/  BRA `(.L_x_101) ;  /* 0x0000000000207947 */ /* 0x000fea0003800000 */
.L_x_96:
[----:B------:R-:W-:-:S04]  /*3360*/  LOP3.LUT R0, R5, 0x80000000, R0, 0x48, !PT ;  /* 0x8000000005007812 */ /* 0x000fc800078e4800 */
[----:B------:R-:W-:Y:S01]  /*3370*/  LOP3.LUT R15, R0, 0x7f800000, RZ, 0xfc, !PT ;  /* 0x7f800000000f7812 */ /* 0x000fe200078efcff */
[----:B------:R-:W-:Y:S06]  /*3380*/  BRA `(.L_x_101) ;  /* 0x0000000000147947 */ /* 0x000fec0003800000 */
.L_x_95:
[----:B------:R-:W-:Y:S01]  /*3390*/  LOP3.LUT R15, R5, 0x80000000, R0, 0x48, !PT ;  /* 0x80000000050f7812 */ /* 0x000fe200078e4800 */
[----:B------:R-:W-:Y:S06]  /*33a0*/  BRA `(.L_x_101) ;  /* 0x00000000000c7947 */ /* 0x000fec0003800000 */
.L_x_94:
[----:B------:R-:W0:Y:S01]  /*33b0*/  MUFU.RSQ R15, -QNAN ;  /* 0xffc00000000f7908 */ /* 0x000e220000001400 */
[----:B------:R-:W-:Y:S05]  /*33c0*/  BRA `(.L_x_101) ;  /* 0x0000000000047947 */ /* 0x000fea0003800000 */
.L_x_93:
[----:B------:R-:W-:-:S07]  /*33d0*/  FADD.FTZ R15, R0, R5 ;  /* 0x00000005000f7221 */ /* 0x000fce0000010000 */
.L_x_101:
[----:B------:R-:W-:Y:S05]  /*33e0*/  BSYNC.RECONVERGENT B1 ;  /* 0x0000000000017941 */ /* 0x000fea0003800200 */
.L_x_91:
[----:B------:R-:W-:Y:S02]  /*33f0*/  HFMA2 R5, -RZ, RZ, 0, 0 ;  /* 0x00000000ff057431 */ /* 0x000fe400000001ff */
[----:B0-----:R-:W-:Y:S02]  /*3400*/  IMAD.MOV.U32 R13, RZ, RZ, R15 ;  /* 0x000000ffff0d7224 */ /* 0x001fe400078e000f */
[----:B------:R-:W-:Y:S05]  /*3410*/  RET.REL.NODEC R4 `(_Z18activation_softmaxPfS_S_i) ;  /* 0xffffffc804f87950 */ /* 0x000fea0003c3ffff */
        .type           $_Z18activation_softmaxPfS_S_i$__internal_accurate_pow,@function
        .size           $_Z18activation_softmaxPfS_S_i$__internal_accurate_pow,(.L_x_116 - $_Z18activation_softmaxPfS_S_i$__internal_accurate_pow)
$_Z18activation_softmaxPfS_S_i$__internal_accurate_pow:
[----:B------:R-:W0:Y:S01]  /*3420*/  MUFU.RCP64H R29, 2.35913848876953125 ;  /* 0x4002df84001d7908 */ /* 0x000e220000001800 */
[----:B------:R-:W-:Y:S01]  /*3430*/  IMAD.MOV.U32 R16, RZ, RZ, -0x352a8438 ;  /* 0xcad57bc8ff107424 */ /* 0x000fe200078e00ff */
[----:B------:R-:W-:Y:S01]  /*3440*/  UMOV UR4, 0x56abde40 ;  /* 0x56abde4000047882 */ /* 0x000fe20000000000 */
[----:B------:R-:W-:Y:S01]  /*3450*/  IMAD.MOV.U32 R17, RZ, RZ, 0x4002df84 ;  /* 0x4002df84ff117424 */ /* 0x000fe200078e00ff */
[----:B------:R-:W-:Y:S01]  /*3460*/  UMOV UR5, 0x3fd6fc26 ;  /* 0x3fd6fc2600057882 */ /* 0x000fe20000000000 */
[----:B------:R-:W-:Y:S01]  /*3470*/  IMAD.MOV.U32 R28, RZ, RZ, RZ ;  /* 0x000000ffff1c7224 */ /* 0x000fe200078e00ff */
[----:B------:R-:W-:Y:S01]  /*3480*/  MOV R19, 0x3ed0f5d2 ;  /* 0x3ed0f5d200137802 */ /* 0x000fe20000000f00 */
[----:B------:R-:W-:Y:S01]  /*3490*/  IMAD.MOV.U32 R18, RZ, RZ, 0x41ad3b5a ;  /* 0x41ad3b5aff127424 */ /* 0x000fe200078e00ff */
[----:B------:R-:W-:Y:S01]  /*34a0*/  UMOV UR6, 0x7d2cafe2 ;  /* 0x7d2cafe200067882 */ /* 0x000fe20000000000 */
[----:B------:R-:W-:Y:S02]  /*34b0*/  UMOV UR7, 0x3eb0f5ff ;  /* 0x3eb0f5ff00077882 */ /* 0x000fe40000000000 */
[----:B0-----:R-:W-:-:S08]  /*34c0*/  DFMA R16, R28, -R16, 1 ;  /* 0x3ff000001c10742b */ /* 0x001fd00000000810 */
[----:B------:R-:W-:-:S08]  /*34d0*/  DFMA R16, R16, R16, R16 ;  /* 0x000000101010722b */ /* 0x000fd00000000010 */
[----:B------:R-:W-:-:S08]  /*34e0*/  DFMA R28, R28, R16, R28 ;  /* 0x000000101c1c722b */ /* 0x000fd0000000001c */
[----:B------:R-:W-:-:S08]  /*34f0*/  DMUL R16, R28, UR4 ;  /* 0x000000041c107c28 */ /* 0x000fd00008000000 */
[----:B------:R-:W-:-:S08]  /*3500*/  DFMA R16, R28, UR4, R16 ;  /* 0x000000041c107c2b */ /* 0x000fd00008000010 */
[CC--:B------:R-:W-:Y:S02]  /*3510*/  DMUL R26, R16.reuse, R16.reuse ;  /* 0x00000010101a7228 */ /* 0x0c0fe40000000000 */
[C---:B------:R-:W-:Y:S02]  /*3520*/  DADD R20, -R16.reuse, UR4 ;  /* 0x0000000410147e29 */ /* 0x040fe40008000100 */
[----:B------:R-:W-:-:S04]  /*3530*/  DMUL R32, R16, R16 ;  /* 0x0000001010207228 */ /* 0x000fc80000000000 */
[----:B------:R-:W-:Y:S01]  /*3540*/  DFMA R18, R26, UR6, R18 ;  /* 0x000000061a127c2b */ /* 0x000fe20008000012 */
[----:B------:R-:W-:Y:S01]  /*3550*/  UMOV UR6, 0x75488a3f ;  /* 0x75488a3f00067882 */ /* 0x000fe20000000000 */
[----:B------:R-:W-:Y:S01]  /*3560*/  UMOV UR7, 0x3ef3b20a ;  /* 0x3ef3b20a00077882 */ /* 0x000fe20000000000 */
[----:B------:R-:W-:-:S05]  /*3570*/  DADD R20, R20, R20 ;  /* 0x0000000014147229 */ /* 0x000fca0000000014 */
[----:B------:R-:W-:Y:S01]  /*3580*/  DFMA R22, R26, R18, UR6 ;  /* 0x000000061a167e2b */ /* 0x000fe20008000012 */
[----:B------:R-:W-:Y:S01]  /*3590*/  UMOV UR6, 0xe4faecd5 ;  /* 0xe4faecd500067882 */ /* 0x000fe20000000000 */
[----:B------:R-:W-:Y:S01]  /*35a0*/  UMOV UR7, 0x3f1745cd ;  /* 0x3f1745cd00077882 */ /* 0x000fe20000000000 */
[----:B------:R-:W-:Y:S01]  /*35b0*/  DFMA R20, -R16, UR4, R20 ;  /* 0x0000000410147c2b */ /* 0x000fe20008000114 */
[----:B------:R-:W-:Y:S01]  /*35c0*/  UMOV UR4, 0xb9e7b0 ;  /* 0x00b9e7b000047882 */ /* 0x000fe20000000000 */
[----:B------:R-:W-:-:S03]  /*35d0*/  UMOV UR5, 0x3c46a4cb ;  /* 0x3c46a4cb00057882 */ /* 0x000fc60000000000 */
[----:B------:R-:W-:Y:S01]  /*35e0*/  DFMA R22, R26, R22, UR6 ;  /* 0x000000061a167e2b */ /* 0x000fe20008000016 */
[----:B------:R-:W-:Y:S01]  /*35f0*/  UMOV UR6, 0x258a578b ;  /* 0x258a578b00067882 */ /* 0x000fe20000000000 */
[----:B------:R-:W-:Y:S01]  /*3600*/  UMOV UR7, 0x3f3c71c7 ;  /* 0x3f3c71c700077882 */ /* 0x000fe20000000000 */
[----:B------:R-:W-:-:S05]  /*3610*/  DMUL R20, R28, R20 ;  /* 0x000000141c147228 */ /* 0x000fca0000000000 */
[----:B------:R-:W-:Y:S01]  /*3620*/  DFMA R22, R26, R22, UR6 ;  /* 0x000000061a167e2b */ /* 0x000fe20008000016 */
[----:B------:R-:W-:Y:S01]  /*3630*/  UMOV UR6, 0x9242b910 ;  /* 0x9242b91000067882 */ /* 0x000fe20000000000 */
[----:B------:R-:W-:-:S03]  /*3640*/  UMOV UR7, 0x3f624924 ;  /* 0x3f62492400077882 */ /* 0x000fc60000000000 */
[----:B------:R-:W-:Y:S02]  /*3650*/  VIADD R29, R21, 0x100000 ;  /* 0x00100000151d7836 */ /* 0x000fe40000000000 */
[----:B------:R-:W-:Y:S01]  /*3660*/  IMAD.MOV.U32 R28, RZ, RZ, R20 ;  /* 0x000000ffff1c7224 */ /* 0x000fe200078e0014 */
[----:B------:R-:W-:Y:S01]  /*3670*/  DFMA R22, R26, R22, UR6 ;  /* 0x000000061a167e2b */ /* 0x000fe20008000016 */
[----:B------:R-:W-:Y:S01]  /*3680*/  UMOV UR6, 0x99999dfb ;  /* 0x99999dfb00067882 */ /* 0x000fe20000000000 */
[----:B------:R-:W-:-:S06]  /*3690*/  UMOV UR7, 0x3f899999 ;  /* 0x3f89999900077882 */ /* 0x000fcc0000000000 */
[----:B------:R-:W-:Y:S01]  /*36a0*/  DFMA R22, R26, R22, UR6 ;  /* 0x000000061a167e2b */ /* 0x000fe20008000016 */
[----:B------:R-:W-:Y:S01]  /*36b0*/  UMOV UR6, 0x55555555 ;  /* 0x5555555500067882 */ /* 0x000fe20000000000 */
[----:B------:R-:W-:-:S06]  /*36c0*/  UMOV UR7, 0x3fb55555 ;  /* 0x3fb5555500077882 */ /* 0x000fcc0000000000 */
[----:B------:R-:W-:-:S08]  /*36d0*/  DFMA R18, R26, R22, UR6 ;  /* 0x000000061a127e2b */ /* 0x000fd00008000016 */
[----:B------:R-:W-:-:S08]  /*36e0*/  DADD R24, -R18, UR6 ;  /* 0x0000000612187e29 */ /* 0x000fd00008000100 */
[----:B------:R-:W-:Y:S02]  /*36f0*/  DFMA R24, R26, R22, R24 ;  /* 0x000000161a18722b */ /* 0x000fe40000000018 */
[C---:B------:R-:W-:Y:S02]  /*3700*/  DFMA R26, R16.reuse, R16, -R32 ;  /* 0x00000010101a722b */ /* 0x040fe40000000820 */
[----:B------:R-:W-:-:S04]  /*3710*/  DMUL R22, R16, R32 ;  /* 0x0000002010167228 */ /* 0x000fc80000000000 */
[----:B------:R-:W-:Y:S01]  /*3720*/  DADD R24, R24, -UR4 ;  /* 0x8000000418187e29 */ /* 0x000fe20008000000 */
[----:B------:R-:W-:Y:S01]  /*3730*/  UMOV UR4, 0x0 ;  /* 0x0000000000047882 */ /* 0x000fe20000000000 */
[C---:B------:R-:W-:Y:S01]  /*3740*/  DFMA R26, R16.reuse, R28, R26 ;  /* 0x0000001c101a722b */ /* 0x040fe2000000001a */
[----:B------:R-:W-:Y:S01]  /*3750*/  UMOV UR5, 0x3ff00000 ;  /* 0x3ff0000000057882 */ /* 0x000fe20000000000 */
[----:B------:R-:W-:-:S04]  /*3760*/  DFMA R34, R16, R32, -R22 ;  /* 0x000000201022722b */ /* 0x000fc80000000816 */
[----:B------:R-:W-:-:S04]  /*3770*/  DADD R28, R18, R24 ;  /* 0x00000000121c7229 */ /* 0x000fc80000000018 */
[----:B------:R-:W-:-:S04]  /*3780*/  DFMA R34, R20, R32, R34 ;  /* 0x000000201422722b */ /* 0x000fc80000000022 */
[----:B------:R-:W-:Y:S02]  /*3790*/  DMUL R32, R28, R22 ;  /* 0x000000161c207228 */ /* 0x000fe40000000000 */
[----:B------:R-:W-:Y:S02]  /*37a0*/  DADD R18, R18, -R28 ;  /* 0x0000000012127229 */ /* 0x000fe4000000081c */
[----:B------:R-:W-:-:S04]  /*37b0*/  DFMA R26, R16, R26, R34 ;  /* 0x0000001a101a722b */ /* 0x000fc80000000022 */
[----:B------:R-:W-:Y:S02]  /*37c0*/  DFMA R34, R28, R22, -R32 ;  /* 0x000000161c22722b */ /* 0x000fe40000000820 */
[----:B------:R-:W-:-:S06]  /*37d0*/  DADD R18, R24, R18 ;  /* 0x0000000018127229 */ /* 0x000fcc0000000012 */
[----:B------:R-:W-:-:S08]  /*37e0*/  DFMA R24, R28, R26, R34 ;  /* 0x0000001a1c18722b */ /* 0x000fd00000000022 */
[----:B------:R-:W-:-:S08]  /*37f0*/  DFMA R24, R18, R22, R24 ;  /* 0x000000161218722b */ /* 0x000fd00000000018 */
[----:B------:R-:W-:-:S08]  /*3800*/  DADD R22, R32, R24 ;  /* 0x0000000020167229 */ /* 0x000fd00000000018 */
[--C-:B------:R-:W-:Y:S02]  /*3810*/  DADD R18, R16, R22.reuse ;  /* 0x0000000010127229 */ /* 0x100fe40000000016 */
[----:B------:R-:W-:-:S06]  /*3820*/  DADD R32, R32, -R22 ;  /* 0x0000000020207229 */ /* 0x000fcc0000000816 */
[----:B------:R-:W-:Y:S02]  /*3830*/  DADD R16, R16, -R18 ;  /* 0x0000000010107229 */ /* 0x000fe40000000812 */
[----:B------:R-:W-:-:S06]  /*3840*/  DADD R32, R24, R32 ;  /* 0x0000000018207229 */ /* 0x000fcc0000000020 */
[----:B------:R-:W-:-:S08]  /*3850*/  DADD R16, R22, R16 ;  /* 0x0000000016107229 */ /* 0x000fd00000000010 */
[----:B------:R-:W-:-:S08]  /*3860*/  DADD R16, R32, R16 ;  /* 0x0000000020107229 */ /* 0x000fd00000000010 */
[----:B------:R-:W-:Y:S01]  /*3870*/  DADD R24, R20, R16 ;  /* 0x0000000014187229 */ /* 0x000fe20000000010 */
[----:B------:R-:W-:Y:S01]  /*3880*/  IMAD.MOV.U32 R16, RZ, RZ, -0x105c611 ;  /* 0xfefa39efff107424 */ /* 0x000fe200078e00ff */
[----:B------:R-:W-:Y:S01]  /*3890*/  MOV R20, 0xfefa39ef ;  /* 0xfefa39ef00147802 */ /* 0x000fe20000000f00 */
[----:B------:R-:W-:Y:S02]  /*38a0*/  IMAD.MOV.U32 R17, RZ, RZ, 0x3fe62e42 ;  /* 0x3fe62e42ff117424 */ /* 0x000fe400078e00ff */
[----:B------:R-:W-:-:S03]  /*38b0*/  IMAD.MOV.U32 R21, RZ, RZ, 0x3fe62e42 ;  /* 0x3fe62e42ff157424 */ /* 0x000fc600078e00ff */
[----:B------:R-:W-:-:S08]  /*38c0*/  DADD R22, R18, R24 ;  /* 0x0000000012167229 */ /* 0x000fd00000000018 */
[--C-:B------:R-:W-:Y:S02]  /*38d0*/  DFMA R16, R16, UR4, R22.reuse ;  /* 0x0000000410107c2b */ /* 0x100fe40008000016 */
[----:B------:R-:W-:-:S06]  /*38e0*/  DADD R26, R18, -R22 ;  /* 0x00000000121a7229 */ /* 0x000fcc0000000816 */
[----:B------:R-:W-:Y:S02]  /*38f0*/  DFMA R18, -R20, 1, R16 ;  /* 0x3ff000001412782b */ /* 0x000fe40000000110 */
[----:B------:R-:W-:Y:S01]  /*3900*/  DADD R26, R24, R26 ;  /* 0x00000000181a7229 */ /* 0x000fe2000000001a */
[----:B------:R-:W-:-:S05]  /*3910*/  LOP3.LUT R24, R11, 0xff0fffff, RZ, 0xc0, !PT ;  /* 0xff0fffff0b187812 */ /* 0x000fca00078ec0ff */
[----:B------:R-:W-:Y:S01]  /*3920*/  DADD R18, -R22, R18 ;  /* 0x0000000016127229 */ /* 0x000fe20000000112 */
[----:B------:R-:W-:Y:S02]  /*3930*/  IMAD.MOV.U32 R22, RZ, RZ, 0x3b39803f ;  /* 0x3b39803fff167424 */ /* 0x000fe400078e00ff */
[----:B------:R-:W-:-:S05]  /*3940*/  IMAD.MOV.U32 R23, RZ, RZ, 0x3c7abc9e ;  /* 0x3c7abc9eff177424 */ /* 0x000fca00078e00ff */
[----:B------:R-:W-:Y:S01]  /*3950*/  DADD R26, R26, -R18 ;  /* 0x000000001a1a7229 */ /* 0x000fe20000000812 */
[----:B------:R-:W-:-:S05]  /*3960*/  IMAD.SHL.U32 R18, R11, 0x2, RZ ;  /* 0x000000020b127824 */ /* 0x000fca00078e00ff */
[----:B------:R-:W-:Y:S02]  /*3970*/  ISETP.GT.U32.AND P1, PT, R18, -0x2000001, PT ;  /* 0xfdffffff1200780c */ /* 0x000fe40003f24070 */
[----:B------:R-:W-:Y:S01]  /*3980*/  DFMA R22, R22, UR4, R26 ;  /* 0x0000000416167c2b */ /* 0x000fe2000800001a */
[----:B------:R-:W-:Y:S01]  /*3990*/  UMOV UR4, 0x3b39803f ;  /* 0x3b39803f00047882 */ /* 0x000fe20000000000 */
[----:B------:R-:W-:Y:S01]  /*39a0*/  UMOV UR5, 0x3c7abc9e ;  /* 0x3c7abc9e00057882 */ /* 0x000fe20000000000 */
[----:B------:R-:W-:-:S05]  /*39b0*/  SEL R11, R24, R11, P1 ;  /* 0x0000000b180b7207 */ /* 0x000fca0000800000 */
[----:B------:R-:W-:-:S08]  /*39c0*/  DADD R18, R16, R22 ;  /* 0x0000000010127229 */ /* 0x000fd00000000016 */
[----:B------:R-:W-:Y:S02]  /*39d0*/  DADD R16, R16, -R18 ;  /* 0x0000000010107229 */ /* 0x000fe40000000812 */
[----:B------:R-:W-:-:S06]  /*39e0*/  DMUL R24, R18, R10 ;  /* 0x0000000a12187228 */ /* 0x000fcc0000000000 */
[----:B------:R-:W-:Y:S02]  /*39f0*/  DADD R16, R22, R16 ;  /* 0x0000000016107229 */ /* 0x000fe40000000010 */
[----:B------:R-:W-:-:S08]  /*3a00*/  DFMA R18, R18, R10, -R24 ;  /* 0x0000000a1212722b */ /* 0x000fd00000000818 */
[----:B------:R-:W-:Y:S01]  /*3a10*/  DFMA R18, R16, R10, R18 ;  /* 0x0000000a1012722b */ /* 0x000fe20000000012 */
[----:B------:R-:W-:Y:S01]  /*3a20*/  MOV R16, 0x652b82fe ;  /* 0x652b82fe00107802 */ /* 0x000fe20000000f00 */
[----:B------:R-:W-:-:S06]  /*3a30*/  IMAD.MOV.U32 R17, RZ, RZ, 0x3ff71547 ;  /* 0x3ff71547ff117424 */ /* 0x000fcc00078e00ff */
[----:B------:R-:W-:-:S08]  /*3a40*/  DADD R10, R24, R18 ;  /* 0x00000000180a7229 */ /* 0x000fd00000000012 */
[----:B------:R-:W-:Y:S02]  /*3a50*/  DFMA R16, R10, R16, 6.75539944105574400000e+15 ;  /* 0x433800000a10742b */ /* 0x000fe40000000010 */
[----:B------:R-:W-:-:S06]  /*3a60*/  FSETP.GEU.AND P1, PT, |R11|, 4.1917929649353027344, PT ;  /* 0x4086232b0b00780b */ /* 0x000fcc0003f2e200 */
[----:B------:R-:W-:-:S08]  /*3a70*/  DADD R22, R16, -6.75539944105574400000e+15 ;  /* 0xc338000010167429 */ /* 0x000fd00000000000 */
[----:B------:R-:W-:-:S08]  /*3a80*/  DFMA R20, R22, -R20, R10 ;  /* 0x800000141614722b */ /* 0x000fd0000000000a */
[----:B------:R-:W-:Y:S01]  /*3a90*/  DFMA R22, R22, -UR4, R20 ;  /* 0x8000000416167c2b */ /* 0x000fe20008000014 */
[----:B------:R-:W-:Y:S01]  /*3aa0*/  UMOV UR4, 0x69ce2bdf ;  /* 0x69ce2bdf00047882 */ /* 0x000fe20000000000 */
[----:B------:R-:W-:Y:S01]  /*3ab0*/  IMAD.MOV.U32 R20, RZ, RZ, -0x35dec16 ;  /* 0xfca213eaff147424 */ /* 0x000fe200078e00ff */
[----:B------:R-:W-:Y:S01]  /*3ac0*/  UMOV UR5, 0x3e5ade15 ;  /* 0x3e5ade1500057882 */ /* 0x000fe20000000000 */
[----:B------:R-:W-:-:S06]  /*3ad0*/  IMAD.MOV.U32 R21, RZ, RZ, 0x3e928af3 ;  /* 0x3e928af3ff157424 */ /* 0x000fcc00078e00ff */
[----:B------:R-:W-:Y:S01]  /*3ae0*/  DFMA R20, R22, UR4, R20 ;  /* 0x0000000416147c2b */ /* 0x000fe20008000014 */
[----:B------:R-:W-:Y:S01]  /*3af0*/  UMOV UR4, 0x62401315 ;  /* 0x6240131500047882 */ /* 0x000fe20000000000 */
[----:B------:R-:W-:-:S06]  /*3b00*/  UMOV UR5, 0x3ec71dee ;  /* 0x3ec71dee00057882 */ /* 0x000fcc0000000000 */
[----:B------:R-:W-:Y:S01]  /*3b10*/  DFMA R20, R22, R20, UR4 ;  /* 0x0000000416147e2b */ /* 0x000fe20008000014 */
        /* <DEDUP_REMOVED lines=20> */
[----:B------:R-:W-:-:S08]  /*3c60*/  DFMA R20, R22, R20, UR4 ;  /* 0x0000000416147e2b */ /* 0x000fd00008000014 */
[----:B------:R-:W-:-:S08]  /*3c70*/  DFMA R20, R22, R20, 1 ;  /* 0x3ff000001614742b */ /* 0x000fd00000000014 */
[----:B------:R-:W-:Y:S02]  /*3c80*/  DFMA R20, R22, R20, 1 ;  /* 0x3ff000001614742b */ /* 0x000fe40000000014 */
[----:B------:R-:W-:-:S08]  /*3c90*/  DADD R22, R24, -R10 ;  /* 0x0000000018167229 */ /* 0x000fd0000000080a */
[----:B------:R-:W-:Y:S01]  /*3ca0*/  DADD R22, R18, R22 ;  /* 0x0000000012167229 */ /* 0x000fe20000000016 */
[----:B------:R-:W-:Y:S01]  /*3cb0*/  LEA R19, R16, R21, 0x14 ;  /* 0x0000001510137211 */ /* 0x000fe200078ea0ff */
[----:B------:R-:W-:Y:S01]  /*3cc0*/  IMAD.MOV.U32 R18, RZ, RZ, R20 ;  /* 0x000000ffff127224 */ /* 0x000fe200078e0014 */
[----:B------:R-:W-:Y:S08]  /*3cd0*/  @!P1 BRA `(.L_x_102) ;  /* 0x0000000000309947 */ /* 0x000ff00003800000 */
[----:B------:R-:W-:Y:S01]  /*3ce0*/  FSETP.GEU.AND P2, PT, |R11|, 4.2275390625, PT ;  /* 0x408748000b00780b */ /* 0x000fe20003f4e200 */
[C---:B------:R-:W-:Y:S02]  /*3cf0*/  DADD R18, R10.reuse, +INF ;  /* 0x7ff000000a127429 */ /* 0x040fe40000000000 */
[----:B------:R-:W-:-:S08]  /*3d00*/  DSETP.GEU.AND P1, PT, R10, RZ, PT ;  /* 0x000000ff0a00722a */ /* 0x000fd00003f2e000 */
[----:B------:R-:W-:Y:S02]  /*3d10*/  FSEL R18, R18, RZ, P1 ;  /* 0x000000ff12127208 */ /* 0x000fe40000800000 */
[----:B------:R-:W-:Y:S02]  /*3d20*/  @!P2 LEA.HI R17, R16, R16, RZ, 0x1 ;  /* 0x000000101011a211 */ /* 0x000fe400078f08ff */
[----:B------:R-:W-:Y:S02]  /*3d30*/  FSEL R19, R19, RZ, P1 ;  /* 0x000000ff13137208 */ /* 0x000fe40000800000 */
[----:B------:R-:W-:-:S05]  /*3d40*/  @!P2 SHF.R.S32.HI R17, RZ, 0x1, R17 ;  /* 0x00000001ff11a819 */ /* 0x000fca0000011411 */
[----:B------:R-:W-:Y:S02]  /*3d50*/  @!P2 IMAD.IADD R10, R16, 0x1, -R17 ;  /* 0x00000001100aa824 */ /* 0x000fe400078e0a11 */
[----:B------:R-:W-:-:S03]  /*3d60*/  @!P2 IMAD R21, R17, 0x100000, R21 ;  /* 0x001000001115a824 */ /* 0x000fc600078e0215 */
[----:B------:R-:W-:Y:S02]  /*3d70*/  @!P2 LEA R11, R10, 0x3ff00000, 0x14 ;  /* 0x3ff000000a0ba811 */ /* 0x000fe400078ea0ff */
[----:B------:R-:W-:-:S06]  /*3d80*/  @!P2 MOV R10, RZ ;  /* 0x000000ff000aa202 */ /* 0x000fcc0000000f00 */
[----:B------:R-:W-:-:S11]  /*3d90*/  @!P2 DMUL R18, R20, R10 ;  /* 0x0000000a1412a228 */ /* 0x000fd60000000000 */
.L_x_102:
[----:B------:R-:W-:Y:S01]  /*3da0*/  DFMA R22, R22, R18, R18 ;  /* 0x000000121616722b */ /* 0x000fe20000000012 */
[----:B------:R-:W-:Y:S01]  /*3db0*/  IMAD.MOV.U32 R16, RZ, RZ, R0 ;  /* 0x000000ffff107224 */ /* 0x000fe200078e0000 */
[----:B------:R-:W-:Y:S01]  /*3dc0*/  DSETP.NEU.AND P1, PT, |R18|, +INF , PT ;  /* 0x7ff000001200742a */ /* 0x000fe20003f2d200 */
[----:B------:R-:W-:-:S07]  /*3dd0*/  IMAD.MOV.U32 R17, RZ, RZ, 0x0 ;  /* 0x00000000ff117424 */ /* 0x000fce00078e00ff */
[----:B------:R-:W-:Y:S02]  /*3de0*/  FSEL R10, R18, R22, !P1 ;  /* 0x00000016120a7208 */ /* 0x000fe40004800000 */
[----:B------:R-:W-:Y:S01]  /*3df0*/  FSEL R11, R19, R23, !P1 ;  /* 0x00000017130b7208 */ /* 0x000fe20004800000 */
[----:B------:R-:W-:Y:S06]  /*3e00*/  RET.REL.NODEC R16 `(_Z18activation_softmaxPfS_S_i) ;  /* 0xffffffc0107c7950 */ /* 0x000fec0003c3ffff */
.L_x_103:
        /* <DEDUP_REMOVED lines=15> */
.L_x_116:


//--------------------- .text._Z15activation_reluPfS_S_ii --------------------------
	.section	.text._Z15activation_reluPfS_S_ii,"ax",@progbits
	.align	128
        .global         _Z15activation_reluPfS_S_ii
        .type           _Z15activation_reluPfS_S_ii,@function
        .size           _Z15activation_reluPfS_S_ii,(.L_x_126 - _Z15activation_reluPfS_S_ii)
        .other          _Z15activation_reluPfS_S_ii,@"STO_CUDA_ENTRY STV_DEFAULT"
_Z15activation_reluPfS_S_ii:
.text._Z15activation_reluPfS_S_ii:
[----:B------:R-:W-:Y:S01]  /*0000*/  LDC R1, c[0x0][0x37c] ;  /* 0x0000df00ff017b82 */ /* 0x000fe20000000800 */
[----:B------:R-:W0:Y:S02]  /*0010*/  LDCU.64 UR4, c[0x0][0x398] ;  /* 0x00007300ff0477ac */ /* 0x000e240008000a00 */
[----:B0-----:R-:W-:-:S04]  /*0020*/  IMAD.U32 R2, RZ, RZ, UR4 ;  /* 0x00000004ff027e24 */ /* 0x001fc8000f8e00ff */
[----:B------:R-:W-:-:S05]  /*0030*/  IMAD R0, R2, UR5, RZ ;  /* 0x0000000502007c24 */ /* 0x000fca000f8e02ff */
[----:B------:R-:W-:-:S13]  /*0040*/  ISETP.GE.AND P0, PT, R0, 0x1, PT ;  /* 0x000000010000780c */ /* 0x000fda0003f06270 */
[----:B------:R-:W-:Y:S05]  /*0050*/  @!P0 EXIT ;  /* 0x000000000000894d */ /* 0x000fea0003800000 */
[----:B------:R-:W0:Y:S01]  /*0060*/  LDCU.64 UR6, c[0x0][0x380] ;  /* 0x00007000ff0677ac */ /* 0x000e220008000a00 */
[C---:B------:R-:W-:Y:S01]  /*0070*/  ISETP.GE.U32.AND P0, PT, R0.reuse, 0x8, PT ;  /* 0x000000080000780c */ /* 0x040fe20003f06070 */
[----:B------:R-:W-:Y:S01]  /*0080*/  IMAD.MOV.U32 R3, RZ, RZ, RZ ;  /* 0x000000ffff037224 */ /* 0x000fe200078e00ff */
[----:B------:R-:W-:Y:S01]  /*0090*/  LOP3.LUT R13, R0, 0x7, RZ, 0xc0, !PT ;  /* 0x00000007000d7812 */ /* 0x000fe200078ec0ff */
[----:B------:R-:W-:Y:S01]  /*00a0*/  UMOV UR4, 0x10 ;  /* 0x0000001000047882 */ /* 0x000fe20000000000 */
[----:B------:R-:W-:Y:S01]  /*00b0*/  UMOV UR5, 0x0 ;  /* 0x0000000000057882 */ /* 0x000fe20000000000 */
[----:B------:R-:W1:Y:S01]  /*00c0*/  LDCU.64 UR8, c[0x0][0x358] ;  /* 0x00006b00ff0877ac */ /* 0x000e620008000a00 */
[----:B0-----:R-:W-:-:S07]  /*00d0*/  UIMAD.WIDE.U32 UR4, UR6, 0x1, UR4 ;  /* 0x00000001060478a5 */ /* 0x001fce000f8e0004 */
[----:B------:R-:W-:Y:S05]  /*00e0*/  @!P0 BRA `(.L_x_104) ;  /* 0x0000001000588947 */ /* 0x000fea0003800000 */
[-C--:B------:R-:W-:Y:S01]  /*00f0*/  IABS R3, R2.reuse ;  /* 0x0000000200037213 */ /* 0x080fe20000000000 */
[----:B------:R-:W0:Y:S01]  /*0100*/  LDC.64 R6, c[0x0][0x388] ;  /* 0x0000e200ff067b82 */ /* 0x000e220000000a00 */
[----:B------:R-:W-:-:S03]  /*0110*/  IABS R8, R2 ;  /* 0x0000000200087213 */ /* 0x000fc60000000000 */
[----:B------:R-:W-:Y:S01]  /*0120*/  IMAD.MOV R9, RZ, RZ, -R3 ;  /* 0x000000ffff097224 */ /* 0x000fe200078e0a03 */
[----:B------:R-:W-:Y:S02]  /*0130*/  ISETP.GT.U32.AND P0, PT, R8, RZ, PT ;  /* 0x000000ff0800720c */ /* 0x000fe40003f04070 */
[----:B------:R-:W-:Y:S01]  /*0140*/  LOP3.LUT R3, RZ, R2, RZ, 0x33, !PT ;  /* 0x00000002ff037212 */ /* 0x000fe200078e33ff */
[----:B------:R-:W1:Y:S01]  /*0150*/  LDC.64 R4, c[0x0][0x380] ;  /* 0x0000e000ff047b82 */ /* 0x000e620000000a00 */
[----:B------:R-:W-:Y:S02]  /*0160*/  SEL R9, R9, RZ, !P0 ;  /* 0x000000ff09097207 */ /* 0x000fe40004000000 */
[----:B------:R-:W-:Y:S02]  /*0170*/  ISETP.NE.AND P0, PT, R2, RZ, PT ;  /* 0x000000ff0200720c */ /* 0x000fe40003f05270 */
[----:B------:R-:W-:-:S13]  /*0180*/  ISETP.GT.U32.AND P1, PT, R8, R9, PT ;  /* 0x000000090800720c */ /* 0x000fda0003f24070 */
[----:B------:R-:W-:-:S04]  /*0190*/  @!P1 IADD3 R9, PT, PT, R9, -R8, RZ ;  /* 0x8000000809099210 */ /* 0x000fc80007ffe0ff */
[----:B------:R-:W-:Y:S02]  /*01a0*/  SEL R11, R3, R9, !P0 ;  /* 0x00000009030b7207 */ /* 0x000fe40004000000 */
[----:B-1----:R-:W2:Y:S03]  /*01b0*/  LDG.E R9, desc[UR8][R4.64] ;  /* 0x0000000804097981 */ /* 0x002ea6000c1e1900 */
[----:B0-----:R-:W-:-:S06]  /*01c0*/  IMAD.WIDE.U32 R10, R11, 0x4, R6 ;  /* 0x000000040b0a7825 */ /* 0x001fcc00078e0006 */
[----:B------:R-:W2:Y:S01]  /*01d0*/  LDG.E R10, desc[UR8][R10.64] ;  /* 0x000000080a0a7981 */ /* 0x000ea2000c1e1900 */
[C---:B------:R-:W-:Y:S02]  /*01e0*/  ISETP.GT.U32.AND P1, PT, R8.reuse, 0x1, PT ;  /* 0x000000010800780c */ /* 0x040fe40003f24070 */
[----:B------:R-:W-:-:S04]  /*01f0*/  IADD3 R12, PT, PT, -R8, 0x1, RZ ;  /* 0x00000001080c7810 */ /* 0x000fc80007ffe1ff */
[----:B------:R-:W-:Y:S02]  /*0200*/  SEL R15, R12, 0x1, !P1 ;  /* 0x000000010c0f7807 */ /* 0x000fe40004800000 */
[----:B------:R-:W3:Y:S02]  /*0210*/  LDG.E R12, desc[UR8][R4.64+0x4] ;  /* 0x00000408040c7981 */ /* 0x000ee4000c1e1900 */
[----:B------:R-:W-:-:S13]  /*0220*/  ISETP.GT.U32.AND P1, PT, R8, R15, PT ;  /* 0x0000000f0800720c */ /* 0x000fda0003f24070 */
[----:B------:R-:W-:-:S05]  /*0230*/  @!P1 IMAD.IADD R15, R15, 0x1, -R8 ;  /* 0x000000010f0f9824 */ /* 0x000fca00078e0a08 */
[----:B------:R-:W-:-:S05]  /*0240*/  SEL R15, R3, R15, !P0 ;  /* 0x0000000f030f7207 */ /* 0x000fca0004000000 */
[----:B------:R-:W-:Y:S01]  /*0250*/  IMAD.WIDE.U32 R14, R15, 0x4, R6 ;  /* 0x000000040f0e7825 */ /* 0x000fe200078e0006 */
[----:B------:R-:W0:Y:S08]  /*0260*/  I2F.RP R16, R8 ;  /* 0x0000000800107306 */ /* 0x000e300000209400 */
[----:B0-----:R-:W0:Y:S01]  /*0270*/  MUFU.RCP R16, R16 ;  /* 0x0000001000107308 */ /* 0x001e220000001000 */
[----:B--2---:R-:W-:-:S05]  /*0280*/  FADD R17, R9, R10 ;  /* 0x0000000a09117221 */ /* 0x004fca0000000000 */
[----:B------:R1:W-:Y:S04]  /*0290*/  STG.E desc[UR8][R4.64], R17 ;  /* 0x0000001104007986 */ /* 0x0003e8000c101908 */
[----:B------:R-:W3:Y:S01]  /*02a0*/  LDG.E R15, desc[UR8][R14.64] ;  /* 0x000000080e0f7981 */ /* 0x000ee2000c1e1900 */
[----:B0-----:R-:W-:-:S04]  /*02b0*/  VIADD R10, R16, 0xffffffe ;  /* 0x0ffffffe100a7836 */ /* 0x001fc80000000000 */
[----:B------:R0:W2:Y:S02]  /*02c0*/  F2I.FTZ.U32.TRUNC.NTZ R11, R10 ;  /* 0x0000000a000b7305 */ /* 0x0000a4000021f000 */
[----:B0-----:R-:W-:Y:S02]  /*02d0*/  HFMA2 R10, -RZ, RZ, 0, 0 ;  /* 0x00000000ff0a7431 */ /* 0x001fe400000001ff */
[----:B--2---:R-:W-:-:S04]  /*02e0*/  IMAD.MOV R9, RZ, RZ, -R11 ;  /* 0x000000ffff097224 */ /* 0x004fc800078e0a0b */
[----:B------:R-:W-:-:S04]  /*02f0*/  IMAD R9, R9, R8, RZ ;  /* 0x0000000809097224 */ /* 0x000fc800078e02ff */
[----:B------:R-:W-:-:S06]  /*0300*/  IMAD.HI.U32 R9, R11, R9, R10 ;  /* 0x000000090b097227 */ /* 0x000fcc00078e000a */
[----:B------:R-:W-:-:S04]  /*0310*/  IMAD.HI.U32 R11, R9, 0x2, RZ ;  /* 0x00000002090b7827 */ /* 0x000fc800078e00ff */
[----:B------:R-:W-:-:S04]  /*0320*/  IMAD.MOV R11, RZ, RZ, -R11 ;  /* 0x000000ffff0b7224 */ /* 0x000fc800078e0a0b */
[----:B------:R-:W-:-:S05]  /*0330*/  IMAD R11, R8, R11, 0x2 ;  /* 0x00000002080b7424 */ /* 0x000fca00078e020b */
[----:B------:R-:W-:-:S13]  /*0340*/  ISETP.GT.U32.AND P1, PT, R8, R11, PT ;  /* 0x0000000b0800720c */ /* 0x000fda0003f24070 */
[----:B------:R-:W-:-:S05]  /*0350*/  @!P1 IMAD.IADD R11, R11, 0x1, -R8 ;  /* 0x000000010b0b9824 */ /* 0x000fca00078e0a08 */
[----:B------:R-:W-:-:S13]  /*0360*/  ISETP.GT.U32.AND P1, PT, R8, R11, PT ;  /* 0x0000000b0800720c */ /* 0x000fda0003f24070 */
[----:B------:R-:W-:-:S05]  /*0370*/  @!P1 IMAD.IADD R11, R11, 0x1, -R8 ;  /* 0x000000010b0b9824 */ /* 0x000fca00078e0a08 */
[----:B------:R-:W-:-:S05]  /*0380*/  SEL R11, R3, R11, !P0 ;  /* 0x0000000b030b7207 */ /* 0x000fca0004000000 */
[----:B------:R-:W-:-:S04]  /*0390*/  IMAD.WIDE.U32 R10, R11, 0x4, R6 ;  /* 0x000000040b0a7825 */ /* 0x000fc800078e0006 */
[----:B---3--:R-:W-:Y:S02]  /*03a0*/  FADD R15, R12, R15 ;  /* 0x0000000f0c0f7221 */ /* 0x008fe40000000000 */
[----:B------:R-:W2:Y:S04]  /*03b0*/  LDG.E R12, desc[UR8][R4.64+0x8] ;  /* 0x00000808040c7981 */ /* 0x000ea8000c1e1900 */
[----:B------:R0:W-:Y:S04]  /*03c0*/  STG.E desc[UR8][R4.64+0x4], R15 ;  /* 0x0000040f04007986 */ /* 0x0001e8000c101908 */
[----:B------:R-:W2:Y:S01]  /*03d0*/  LDG.E R11, desc[UR8][R10.64] ;  /* 0x000000080a0b7981 */ /* 0x000ea2000c1e1900 */
[----:B------:R-:W-:-:S05]  /*03e0*/  IMAD.HI.U32 R14, R9, 0x3, RZ ;  /* 0x00000003090e7827 */ /* 0x000fca00078e00ff */
[----:B-1----:R-:W-:Y:S01]  /*03f0*/  IADD3 R17, PT, PT, -R14, RZ, RZ ;  /* 0x000000ff0e117210 */ /* 0x002fe20007ffe1ff */
[----:B------:R-:W3:Y:S04]  /*0400*/  LDG.E R10, desc[UR8][R4.64+0xc] ;  /* 0x00000c08040a7981 */ /* 0x000ee8000c1e1900 */
[----:B------:R-:W-:-:S05]  /*0410*/  IMAD R17, R8, R17, 0x3 ;  /* 0x0000000308117424 */ /* 0x000fca00078e0211 */
[----:B------:R-:W-:-:S13]  /*0420*/  ISETP.GT.U32.AND P1, PT, R8, R17, PT ;  /* 0x000000110800720c */ /* 0x000fda0003f24070 */
[----:B------:R-:W-:-:S05]  /*0430*/  @!P1 IMAD.IADD R17, R17, 0x1, -R8 ;  /* 0x0000000111119824 */ /* 0x000fca00078e0a08 */
[----:B------:R-:W-:-:S13]  /*0440*/  ISETP.GT.U32.AND P1, PT, R8, R17, PT ;  /* 0x000000110800720c */ /* 0x000fda0003f24070 */
[----:B------:R-:W-:-:S05]  /*0450*/  @!P1 IMAD.IADD R17, R17, 0x1, -R8 ;  /* 0x0000000111119824 */ /* 0x000fca00078e0a08 */
[----:B------:R-:W-:-:S05]  /*0460*/  SEL R19, R3, R17, !P0 ;  /* 0x0000001103137207 */ /* 0x000fca0004000000 */
[----:B0-----:R-:W-:-:S04]  /*0470*/  IMAD.WIDE.U32 R14, R19, 0x4, R6 ;  /* 0x00000004130e7825 */ /* 0x001fc800078e0006 */
[----:B--2---:R-:W-:Y:S02]  /*0480*/  FADD R17, R12, R11 ;  /* 0x0000000b0c117221 */ /* 0x004fe40000000000 */
[----:B------:R-:W2:Y:S04]  /*0490*/  LDG.E R12, desc[UR8][R4.64+0x10] ;  /* 0x00001008040c7981 */ /* 0x000ea8000c1e1900 */
[----:B------:R2:W-:Y:S04]  /*04a0*/  STG.E desc[UR8][R4.64+0x8], R17 ;  /* 0x0000081104007986 */ /* 0x0005e8000c101908 */
[----:B------:R-:W3:Y:S01]  /*04b0*/  LDG.E R15, desc[UR8][R14.64] ;  /* 0x000000080e0f7981 */ /* 0x000ee2000c1e1900 */
[----:B------:R-:W-:-:S04]  /*04c0*/  IMAD.HI.U32 R11, R9, 0x4, RZ ;  /* 0x00000004090b7827 */ /* 0x000fc800078e00ff */
[----:B------:R-:W-:-:S04]  /*04d0*/  IMAD.MOV R11, RZ, RZ, -R11 ;  /* 0x000000ffff0b7224 */ /* 0x000fc800078e0a0b */
[----:B------:R-:W-:-:S05]  /*04e0*/  IMAD R11, R8, R11, 0x4 ;  /* 0x00000004080b7424 */ /* 0x000fca00078e020b */
[----:B------:R-:W-:-:S13]  /*04f0*/  ISETP.GT.U32.AND P1, PT, R8, R11, PT ;  /* 0x0000000b0800720c */ /* 0x000fda0003f24070 */
[----:B------:R-:W-:-:S04]  /*0500*/  @!P1 IADD3 R11, PT, PT, R11, -R8, RZ ;  /* 0x800000080b0b9210 */ /* 0x000fc80007ffe0ff */
[----:B------:R-:W-:-:S13]  /*0510*/  ISETP.GT.U32.AND P1, PT, R8, R11, PT ;  /* 0x0000000b0800720c */ /* 0x000fda0003f24070 */
[----:B------:R-:W-:-:S05]  /*0520*/  @!P1 IMAD.IADD R11, R11, 0x1, -R8 ;  /* 0x000000010b0b9824 */ /* 0x000fca00078e0a08 */
[----:B------:R-:W-:Y:S01]  /*0530*/  SEL R11, R3, R11, !P0 ;  /* 0x0000000b030b7207 */ /* 0x000fe20004000000 */
[----:B---3--:R-:W-:-:S04]  /*0540*/  FADD R19, R10, R15 ;  /* 0x0000000f0a137221 */ /* 0x008fc80000000000 */
[----:B------:R-:W-:Y:S01]  /*0550*/  IMAD.WIDE.U32 R10, R11, 0x4, R6 ;  /* 0x000000040b0a7825 */ /* 0x000fe200078e0006 */
[----:B------:R0:W-:Y:S05]  /*0560*/  STG.E desc[UR8][R4.64+0xc], R19 ;  /* 0x00000c1304007986 */ /* 0x0001ea000c101908 */
[----:B------:R-:W2:Y:S01]  /*0570*/  LDG.E R11, desc[UR8][R10.64] ;  /* 0x000000080a0b7981 */ /* 0x000ea2000c1e1900 */
[----:B------:R-:W-:-:S04]  /*0580*/  IMAD.HI.U32 R14, R9, 0x5, RZ ;  /* 0x00000005090e7827 */ /* 0x000fc800078e00ff */
[----:B------:R-:W-:-:S04]  /*0590*/  IMAD.MOV R15, RZ, RZ, -R14 ;  /* 0x000000ffff0f7224 */ /* 0x000fc800078e0a0e */
[C---:B------:R-:W-:Y:S01]  /*05a0*/  IMAD R15, R8.reuse, R15, 0x5 ;  /* 0x00000005080f7424 */ /* 0x040fe200078e020f */
[----:B------:R-:W0:Y:S04]  /*05b0*/  LDG.E R10, desc[UR8][R4.64+0x14] ;  /* 0x00001408040a7981 */ /* 0x000e28000c1e1900 */
[----:B------:R-:W-:-:S13]  /*05c0*/  ISETP.GT.U32.AND P1, PT, R8, R15, PT ;  /* 0x0000000f0800720c */ /* 0x000fda0003f24070 */
[----:B------:R-:W-:-:S05]  /*05d0*/  @!P1 IMAD.IADD R15, R15, 0x1, -R8 ;  /* 0x000000010f0f9824 */ /* 0x000fca00078e0a08 */
[----:B------:R-:W-:-:S13]  /*05e0*/  ISETP.GT.U32.AND P1, PT, R8, R15, PT ;  /* 0x0000000f0800720c */ /* 0x000fda0003f24070 */
[----:B------:R-:W-:-:S04]  /*05f0*/  @!P1 IADD3 R15, PT, PT, R15, -R8, RZ ;  /* 0x800000080f0f9210 */ /* 0x000fc80007ffe0ff */
[----:B------:R-:W-:-:S05]  /*0600*/  SEL R15, R3, R15, !P0 ;  /* 0x0000000f030f7207 */ /* 0x000fca0004000000 */
[----:B------:R-:W-:-:S04]  /*0610*/  IMAD.WIDE.U32 R14, R15, 0x4, R6 ;  /* 0x000000040f0e7825 */ /* 0x000fc800078e0006 */
[----:B--2---:R-:W-:Y:S02]  /*0620*/  FADD R17, R12, R11 ;  /* 0x0000000b0c117221 */ /* 0x004fe40000000000 */
[----:B------:R-:W2:Y:S04]  /*0630*/  LDG.E R12, desc[UR8][R4.64+0x18] ;  /* 0x00001808040c7981 */ /* 0x000ea8000c1e1900 */
[----:B------:R3:W-:Y:S04]  /*0640*/  STG.E desc[UR8][R4.64+0x10], R17 ;  /* 0x0000101104007986 */ /* 0x0007e8000c101908 */
[----:B------:R-:W0:Y:S01]  /*0650*/  LDG.E R15, desc[UR8][R14.64] ;  /* 0x000000080e0f7981 */ /* 0x000e22000c1e1900 */
[----:B------:R-:W-:-:S04]  /*0660*/  IMAD.HI.U32 R11, R9, 0x6, RZ ;  /* 0x00000006090b7827 */ /* 0x000fc800078e00ff */
[----:B------:R-:W-:-:S04]  /*0670*/  IMAD.MOV R11, RZ, RZ, -R11 ;  /* 0x000000ffff0b7224 */ /* 0x000fc800078e0a0b */
[----:B------:R-:W-:-:S05]  /*0680*/  IMAD R11, R8, R11, 0x6 ;  /* 0x00000006080b7424 */ /* 0x000fca00078e020b */
[----:B------:R-:W-:-:S13]  /*0690*/  ISETP.GT.U32.AND P1, PT, R8, R11, PT ;  /* 0x0000000b0800720c */ /* 0x000fda0003f24070 */
[----:B------:R-:W-:-:S05]  /*06a0*/  @!P1 IMAD.IADD R11, R11, 0x1, -R8 ;  /* 0x000000010b0b9824 */ /* 0x000fca00078e0a08 */
[----:B------:R-:W-:-:S13]  /*06b0*/  ISETP.GT.U32.AND P1, PT, R8, R11, PT ;  /* 0x0000000b0800720c */ /* 0x000fda0003f24070 */
[----:B------:R-:W-:-:S05]  /*06c0*/  @!P1 IMAD.IADD R11, R11, 0x1, -R8 ;  /* 0x000000010b0b9824 */ /* 0x000fca00078e0a08 */
[----:B------:R-:W-:Y:S01]  /*06d0*/  SEL R11, R3, R11, !P0 ;  /* 0x0000000b030b7207 */ /* 0x000fe20004000000 */
[----:B0-----:R-:W-:-:S04]  /*06e0*/  FADD R19, R10, R15 ;  /* 0x0000000f0a137221 */ /* 0x001fc80000000000 */
[----:B------:R-:W-:Y:S01]  /*06f0*/  IMAD.WIDE.U32 R10, R11, 0x4, R6 ;  /* 0x000000040b0a7825 */ /* 0x000fe200078e0006 */
[----:B------:R3:W-:Y:S05]  /*0700*/  STG.E desc[UR8][R4.64+0x14], R19 ;  /* 0x0000141304007986 */ /* 0x0007ea000c101908 */
[----:B------:R-:W2:Y:S01]  /*0710*/  LDG.E R11, desc[UR8][R10.64] ;  /* 0x000000080a0b7981 */ /* 0x000ea2000c1e1900 */
[----:B------:R-:W-:-:S05]  /*0720*/  IMAD.HI.U32 R14, R9, 0x7, RZ ;  /* 0x00000007090e7827 */ /* 0x000fca00078e00ff */
[----:B------:R-:W-:-:S05]  /*0730*/  IADD3 R15, PT, PT, -R14, RZ, RZ ;  /* 0x000000ff0e0f7210 */ /* 0x000fca0007ffe1ff */
[----:B------:R-:W-:-:S05]  /*0740*/  IMAD R15, R8, R15, 0x7 ;  /* 0x00000007080f7424 */ /* 0x000fca00078e020f */
[----:B------:R-:W-:-:S13]  /*0750*/  ISETP.GT.U32.AND P1, PT, R8, R15, PT ;  /* 0x0000000f0800720c */ /* 0x000fda0003f24070 */
[----:B------:R-:W-:-:S05]  /*0760*/  @!P1 IMAD.IADD R15, R15, 0x1, -R8 ;  /* 0x000000010f0f9824 */ /* 0x000fca00078e0a08 */
[----:B------:R-:W-:-:S13]  /*0770*/  ISETP.GT.U32.AND P1, PT, R8, R15, PT ;  /* 0x0000000f0800720c */ /* 0x000fda0003f24070 */
[----:B------:R-:W-:-:S05]  /*0780*/  @!P1 IMAD.IADD R15, R15, 0x1, -R8 ;  /* 0x000000010f0f9824 */ /* 0x000fca00078e0a08 */
[----:B------:R-:W-:-:S05]  /*0790*/  SEL R3, R3, R15, !P0 ;  /* 0x0000000f03037207 */ /* 0x000fca0004000000 */
[----:B------:R-:W-:Y:S02]  /*07a0*/  IMAD.WIDE.U32 R6, R3, 0x4, R6 ;  /* 0x0000000403067825 */ /* 0x000fe400078e0006 */
[----:B------:R-:W4:Y:S02]  /*07b0*/  LDG.E R3, desc[UR8][R4.64+0x1c] ;  /* 0x00001c0804037981 */ /* 0x000f24000c1e1900 */
[----:B--2---:R-:W-:-:S05]  /*07c0*/  FADD R15, R12, R11 ;  /* 0x0000000b0c0f7221 */ /* 0x004fca0000000000 */
[----:B------:R3:W-:Y:S04]  /*07d0*/  STG.E desc[UR8][R4.64+0x18], R15 ;  /* 0x0000180f04007986 */ /* 0x0007e8000c101908 */
[----:B------:R-:W4:Y:S01]  /*07e0*/  LDG.E R6, desc[UR8][R6.64] ;  /* 0x0000000806067981 */ /* 0x000f22000c1e1900 */
[----:B------:R-:W-:-:S04]  /*07f0*/  UIADD3 UR6, UP0, UPT, UR4, 0x20, URZ ;  /* 0x0000002004067890 */ /* 0x000fc8000ff1e0ff */
[----:B------:R-:W-:Y:S01]  /*0800*/  UIADD3.X UR4, UPT, UPT, UR5, UR7, URZ, UP0, !UPT ;  /* 0x0000000705047290 */ /* 0x000fe200087fe4ff */
[----:B----4-:R-:W-:Y:S01]  /*0810*/  FADD R11, R3, R6 ;  /* 0x00000006030b7221 */ /* 0x010fe20000000000 */
[----:B------:R-:W-:-:S04]  /*0820*/  LOP3.LUT R3, R0, 0x7ffffff8, RZ, 0xc0, !PT ;  /* 0x7ffffff800037812 */ /* 0x000fc800078ec0ff */
[----:B------:R-:W-:Y:S01]  /*0830*/  ISETP.NE.AND P0, PT, R3, 0x8, PT ;  /* 0x000000080300780c */ /* 0x000fe20003f05270 */
[----:B------:R3:W-:-:S12]  /*0840*/  STG.E desc[UR8][R4.64+0x1c], R11 ;  /* 0x00001c0b04007986 */ /* 0x0007d8000c101908 */
[----:B---3--:R-:W-:Y:S05]  /*0850*/  @!P0 BRA `(.L_x_104) ;  /* 0x00000008007c8947 */ /* 0x008fea0003800000 */
[----:B------:R-:W0:Y:S01]  /*0860*/  LDC R2, c[0x0][0x398] ;  /* 0x0000e600ff027b82 */ /* 0x000e220000000800 */
[----:B------:R-:W-:Y:S01]  /*0870*/  IMAD.U32 R14, RZ, RZ, UR6 ;  /* 0x00000006ff0e7e24 */ /* 0x000fe2000f8e00ff */
[----:B------:R-:W-:Y:S01]  /*0880*/  MOV R19, UR4 ;  /* 0x0000000400137c02 */ /* 0x000fe20008000f00 */
[----:B------:R-:W-:-:S05]  /*0890*/  IMAD.MOV.U32 R12, RZ, RZ, 0x8 ;  /* 0x00000008ff0c7424 */ /* 0x000fca00078e00ff */
[----:B------:R-:W1:Y:S02]  /*08a0*/  LDC.64 R4, c[0x0][0x388] ;  /* 0x0000e200ff047b82 */ /* 0x000e640000000a00 */
.L_x_105:
[----:B--2---:R-:W-:Y:S01]  /*08b0*/  IABS R6, R12 ;  /* 0x0000000c00067213 */ /* 0x004fe20000000000 */
[----:B------:R-:W-:Y:S01]  /*08c0*/  IMAD.MOV.U32 R7, RZ, RZ, R19 ;  /* 0x000000ffff077224 */ /* 0x000fe200078e0013 */
[----:B0-----:R-:W-:Y:S02]  /*08d0*/  IABS R11, R2 ;  /* 0x00000002000b7213 */ /* 0x001fe40000000000 */
[----:B------:R-:W-:Y:S01]  /*08e0*/  ISETP.GE.AND P1, PT, R12, RZ, PT ;  /* 0x000000ff0c00720c */ /* 0x000fe20003f26270 */
[----:B------:R-:W-:Y:S01]  /*08f0*/  IMAD.HI.U32 R9, R9, R6, RZ ;  /* 0x0000000609097227 */ /* 0x000fe200078e00ff */
[----:B------:R-:W-:-:S03]  /*0900*/  LOP3.LUT R10, RZ, R2, RZ, 0x33, !PT ;  /* 0x00000002ff0a7212 */ /* 0x000fc600078e33ff */
[----:B------:R-:W-:-:S04]  /*0910*/  IMAD.MOV R9, RZ, RZ, -R9 ;  /* 0x000000ffff097224 */ /* 0x000fc800078e0a09 */
[----:B------:R-:W-:-:S05]  /*0920*/  IMAD R6, R11, R9, R6 ;  /* 0x000000090b067224 */ /* 0x000fca00078e0206 */
[----:B------:R-:W-:-:S13]  /*0930*/  ISETP.GT.U32.AND P0, PT, R8, R6, PT ;  /* 0x000000060800720c */ /* 0x000fda0003f04070 */
[----:B------:R-:W-:-:S05]  /*0940*/  @!P0 IMAD.IADD R6, R6, 0x1, -R11 ;  /* 0x0000000106068824 */ /* 0x000fca00078e0a0b */
[----:B------:R-:W-:-:S13]  /*0950*/  ISETP.GT.U32.AND P0, PT, R8, R6, PT ;  /* 0x000000060800720c */ /* 0x000fda0003f04070 */
[----:B------:R-:W-:Y:S02]  /*0960*/  @!P0 IADD3 R6, PT, PT, R6, -R11, RZ ;  /* 0x8000000b06068210 */ /* 0x000fe40007ffe0ff */
[----:B------:R-:W-:-:S03]  /*0970*/  ISETP.NE.AND P0, PT, R2, RZ, PT ;  /* 0x000000ff0200720c */ /* 0x000fc60003f05270 */
[----:B------:R-:W-:-:S05]  /*0980*/  @!P1 IMAD.MOV R6, RZ, RZ, -R6 ;  /* 0x000000ffff069224 */ /* 0x000fca00078e0a06 */
[----:B------:R-:W-:Y:S01]  /*0990*/  SEL R17, R10, R6, !P0 ;  /* 0x000000060a117207 */ /* 0x000fe20004000000 */
[----:B------:R-:W-:-:S04]  /*09a0*/  IMAD.MOV.U32 R6, RZ, RZ, R14 ;  /* 0x000000ffff067224 */ /* 0x000fc800078e000e */
[----:B-1----:R-:W-:Y:S01]  /*09b0*/  IMAD.WIDE.U32 R16, R17, 0x4, R4 ;  /* 0x0000000411107825 */ /* 0x002fe200078e0004 */
[----:B------:R-:W2:Y:S04]  /*09c0*/  LDG.E R14, desc[UR8][R6.64+-0x10] ;  /* 0xfffff008060e7981 */ /* 0x000ea8000c1e1900 */
[----:B------:R0:W2:Y:S01]  /*09d0*/  LDG.E R15, desc[UR8][R16.64] ;  /* 0x00000008100f7981 */ /* 0x0000a2000c1e1900 */
[----:B------:R-:W1:Y:S01]  /*09e0*/  I2F.RP R19, R11 ;  /* 0x0000000b00137306 */ /* 0x000e620000209400 */
[----:B------:R-:W-:-:S05]  /*09f0*/  VIADD R18, R12, 0x1 ;  /* 0x000000010c127836 */ /* 0x000fca0000000000 */
[----:B------:R-:W-:Y:S02]  /*0a00*/  ISETP.GE.AND P2, PT, R18, RZ, PT ;  /* 0x000000ff1200720c */ /* 0x000fe40003f46270 */
[----:B0-----:R-:W-:Y:S01]  /*0a10*/  IABS R16, R18 ;  /* 0x0000001200107213 */ /* 0x001fe20000000000 */
[----:B-1----:R-:W0:Y:S02]  /*0a20*/  MUFU.RCP R19, R19 ;  /* 0x0000001300137308 */ /* 0x002e240000001000 */
[----:B0-----:R-:W-:-:S06]  /*0a30*/  IADD3 R20, PT, PT, R19, 0xffffffe, RZ ;  /* 0x0ffffffe13147810 */ /* 0x001fcc0007ffe0ff */
[----:B------:R-:W0:Y:S02]  /*0a40*/  F2I.FTZ.U32.TRUNC.NTZ R9, R20 ;  /* 0x0000001400097305 */ /* 0x000e24000021f000 */
[----:B0-----:R-:W-:-:S04]  /*0a50*/  IMAD.MOV R8, RZ, RZ, -R9 ;  /* 0x000000ffff087224 */ /* 0x001fc800078e0a09 */
[----:B------:R-:W-:Y:S02]  /*0a60*/  IMAD R21, R8, R11, RZ ;  /* 0x0000000b08157224 */ /* 0x000fe400078e02ff */
[----:B------:R-:W-:-:S04]  /*0a70*/  IMAD.MOV.U32 R8, RZ, RZ, RZ ;  /* 0x000000ffff087224 */ /* 0x000fc800078e00ff */
[----:B------:R-:W-:-:S06]  /*0a80*/  IMAD.HI.U32 R9, R9, R21, R8 ;  /* 0x0000001509097227 */ /* 0x000fcc00078e0008 */
[----:B------:R-:W-:-:S05]  /*0a90*/  IMAD.HI.U32 R8, R9, R16, RZ ;  /* 0x0000001009087227 */ /* 0x000fca00078e00ff */
[----:B------:R-:W-:-:S05]  /*0aa0*/  IADD3 R8, PT, PT, -R8, RZ, RZ ;  /* 0x000000ff08087210 */ /* 0x000fca0007ffe1ff */
[----:B------:R-:W-:Y:S02]  /*0ab0*/  IMAD R16, R11, R8, R16 ;  /* 0x000000080b107224 */ /* 0x000fe400078e0210 */
[----:B------:R-:W-:-:S05]  /*0ac0*/  IMAD.MOV.U32 R8, RZ, RZ, R11 ;  /* 0x000000ffff087224 */ /* 0x000fca00078e000b */
[----:B------:R-:W-:-:S13]  /*0ad0*/  ISETP.GT.U32.AND P1, PT, R8, R16, PT ;  /* 0x000000100800720c */ /* 0x000fda0003f24070 */
[----:B------:R-:W-:-:S05]  /*0ae0*/  @!P1 IMAD.IADD R16, R16, 0x1, -R11 ;  /* 0x0000000110109824 */ /* 0x000fca00078e0a0b */
[----:B------:R-:W-:-:S13]  /*0af0*/  ISETP.GT.U32.AND P1, PT, R8, R16, PT ;  /* 0x000000100800720c */ /* 0x000fda0003f24070 */
[----:B------:R-:W-:-:S05]  /*0b00*/  @!P1 IMAD.IADD R16, R16, 0x1, -R11 ;  /* 0x0000000110109824 */ /* 0x000fca00078e0a0b */
[----:B------:R-:W-:-:S04]  /*0b10*/  @!P2 IADD3 R16, PT, PT, -R16, RZ, RZ ;  /* 0x000000ff1010a210 */ /* 0x000fc80007ffe1ff */
[----:B------:R-:W-:Y:S02]  /*0b20*/  SEL R17, R10, R16, !P0 ;  /* 0x000000100a117207 */ /* 0x000fe40004000000 */
[----:B------:R-:W3:Y:S01]  /*0b30*/  LDG.E R16, desc[UR8][R6.64+-0xc] ;  /* 0xfffff40806107981 */ /* 0x000ee2000c1e1900 */
[----:B--2---:R-:W-:Y:S02]  /*0b40*/  FADD R21, R14, R15 ;  /* 0x0000000f0e157221 */ /* 0x004fe40000000000 */
[----:B------:R-:W-:-:S03]  /*0b50*/  IMAD.WIDE.U32 R14, R17, 0x4, R4 ;  /* 0x00000004110e7825 */ /* 0x000fc600078e0004 */
[----:B------:R3:W-:Y:S04]  /*0b60*/  STG.E desc[UR8][R6.64+-0x10], R21 ;  /* 0xfffff01506007986 */ /* 0x0007e8000c101908 */
[----:B------:R0:W3:Y:S01]  /*0b70*/  LDG.E R17, desc[UR8][R14.64] ;  /* 0x000000080e117981 */ /* 0x0000e2000c1e1900 */
[----:B------:R-:W-:-:S05]  /*0b80*/  VIADD R18, R12, 0x2 ;  /* 0x000000020c127836 */ /* 0x000fca0000000000 */
        /* <DEDUP_REMOVED lines=12> */
[----:B---3--:R-:W-:Y:S02]  /*0c50*/  FADD R21, R16, R17 ;  /* 0x0000001110157221 */ /* 0x008fe40000000000 */
[----:B------:R-:W2:Y:S04]  /*0c60*/  LDG.E R16, desc[UR8][R6.64+-0x8] ;  /* 0xfffff80806107981 */ /* 0x000ea8000c1e1900 */
[----:B------:R2:W-:Y:S04]  /*0c70*/  STG.E desc[UR8][R6.64+-0xc], R21 ;  /* 0xfffff41506007986 */ /* 0x0005e8000c101908 */
[----:B------:R0:W2:Y:S01]  /*0c80*/  LDG.E R17, desc[UR8][R14.64] ;  /* 0x000000080e117981 */ /* 0x0000a2000c1e1900 */
[----:B------:R-:W-:-:S05]  /*0c90*/  VIADD R18, R12, 0x3 ;  /* 0x000000030c127836 */ /* 0x000fca0000000000 */
        /* <DEDUP_REMOVED lines=8> */
[----:B------:R-:W-:-:S04]  /*0d20*/  @!P1 IMAD.IADD R19, R19, 0x1, -R11 ;  /* 0x0000000113139824 */ /* 0x000fc800078e0a0b */
[----:B------:R-:W-:-:S05]  /*0d30*/  @!P2 IMAD.MOV R19, RZ, RZ, -R19 ;  /* 0x000000ffff13a224 */ /* 0x000fca00078e0a13 */
[----:B0-----:R-:W-:-:S05]  /*0d40*/  SEL R15, R10, R19, !P0 ;  /* 0x000000130a0f7207 */ /* 0x001fca0004000000 */
[----:B------:R-:W-:-:S04]  /*0d50*/  IMAD.WIDE.U32 R14, R15, 0x4, R4 ;  /* 0x000000040f0e7825 */ /* 0x000fc800078e0004 */
[----:B--2---:R-:W-:Y:S02]  /*0d60*/  FADD R21, R16, R17 ;  /* 0x0000001110157221 */ /* 0x004fe40000000000 */
[----:B------:R-:W2:Y:S04]  /*0d70*/  LDG.E R16, desc[UR8][R6.64+-0x4] ;  /* 0xfffffc0806107981 */ /* 0x000ea8000c1e1900 */
[----:B------:R2:W-:Y:S04]  /*0d80*/  STG.E desc[UR8][R6.64+-0x8], R21 ;  /* 0xfffff81506007986 */ /* 0x0005e8000c101908 */
[----:B------:R0:W2:Y:S01]  /*0d90*/  LDG.E R17, desc[UR8][R14.64] ;  /* 0x000000080e117981 */ /* 0x0000a2000c1e1900 */
        /* <DEDUP_REMOVED lines=26> */
[----:B------:R-:W-:-:S05]  /*0f40*/  @!P1 IMAD.IADD R19, R19, 0x1, -R11 ;  /* 0x0000000113139824 */ /* 0x000fca00078e0a0b */
[----:B------:R-:W-:-:S04]  /*0f50*/  @!P2 IADD3 R19, PT, PT, -R19, RZ, RZ ;  /* 0x000000ff1313a210 */ /* 0x000fc80007ffe1ff */
[----:B0-----:R-:W-:-:S05]  /*0f60*/  SEL R15, R10, R19, !P0 ;  /* 0x000000130a0f7207 */ /* 0x001fca0004000000 */
[----:B------:R-:W-:-:S04]  /*0f70*/  IMAD.WIDE.U32 R14, R15, 0x4, R4 ;  /* 0x000000040f0e7825 */ /* 0x000fc800078e0004 */
[----:B--2---:R-:W-:Y:S02]  /*0f80*/  FADD R21, R16, R17 ;  /* 0x0000001110157221 */ /* 0x004fe40000000000 */
[----:B------:R-:W2:Y:S04]  /*0f90*/  LDG.E R16, desc[UR8][R6.64+0x4] ;  /* 0x0000040806107981 */ /* 0x000ea8000c1e1900 */
[----:B------:R-:W-:Y:S04]  /*0fa0*/  STG.E desc[UR8][R6.64], R21 ;  /* 0x0000001506007986 */ /* 0x000fe8000c101908 */
        /* <DEDUP_REMOVED lines=14> */
[----:B--2---:R-:W-:Y:S02]  /*1090*/  FADD R19, R16, R17 ;  /* 0x0000001110137221 */ /* 0x004fe40000000000 */
[----:B------:R-:W2:Y:S04]  /*10a0*/  LDG.E R16, desc[UR8][R6.64+0x8] ;  /* 0x0000080806107981 */ /* 0x000ea8000c1e1900 */
[----:B------:R0:W-:Y:S04]  /*10b0*/  STG.E desc[UR8][R6.64+0x4], R19 ;  /* 0x0000041306007986 */ /* 0x0001e8000c101908 */
[----:B------:R-:W2:Y:S01]  /*10c0*/  LDG.E R15, desc[UR8][R14.64] ;  /* 0x000000080e0f7981 */ /* 0x000ea2000c1e1900 */
[----:B------:R-:W-:-:S05]  /*10d0*/  VIADD R17, R12, 0x7 ;  /* 0x000000070c117836 */ /* 0x000fca0000000000 */
[----:B------:R-:W-:Y:S01]  /*10e0*/  IABS R20, R17 ;  /* 0x0000001100147213 */ /* 0x000fe20000000000 */
[----:B------:R-:W3:Y:S04]  /*10f0*/  LDG.E R14, desc[UR8][R6.64+0xc] ;  /* 0x00000c08060e7981 */ /* 0x000ee8000c1e1900 */
        /* <DEDUP_REMOVED lines=13> */
[----:B------:R-:W3:Y:S01]  /*11d0*/  LDG.E R11, desc[UR8][R10.64] ;  /* 0x000000080a0b7981 */ /* 0x000ee2000c1e1900 */
[----:B------:R-:W-:-:S05]  /*11e0*/  VIADD R12, R12, 0x8 ;  /* 0x000000080c0c7836 */ /* 0x000fca0000000000 */
[----:B------:R-:W-:Y:S01]  /*11f0*/  ISETP.NE.AND P0, PT, R12, R3, PT ;  /* 0x000000030c00720c */ /* 0x000fe20003f05270 */
[----:B---3--:R-:W-:Y:S01]  /*1200*/  FADD R15, R14, R11 ;  /* 0x0000000b0e0f7221 */ /* 0x008fe20000000000 */
[----:B------:R-:W-:-:S04]  /*1210*/  IADD3 R14, P1, PT, R6, 0x20, RZ ;  /* 0x00000020060e7810 */ /* 0x000fc80007f3e0ff */
[----:B------:R2:W-:Y:S01]  /*1220*/  STG.E desc[UR8][R6.64+0xc], R15 ;  /* 0x00000c0f06007986 */ /* 0x0005e2000c101908 */
[----:B0-----:R-:W-:-:S06]  /*1230*/  IADD3.X R19, PT, PT, RZ, R7, RZ, P1, !PT ;  /* 0x00000007ff137210 */ /* 0x001fcc0000ffe4ff */
[----:B------:R-:W-:Y:S05]  /*1240*/  @P0 BRA `(.L_x_105) ;  /* 0xfffffff400980947 */ /* 0x000fea000383ffff */
.L_x_104:
[----:B------:R-:W-:-:S13]  /*1250*/  ISETP.NE.AND P0, PT, R13, RZ, PT ;  /* 0x000000ff0d00720c */ /* 0x000fda0003f05270 */
[----:B------:R-:W-:Y:S05]  /*1260*/  @!P0 BRA `(.L_x_106) ;  /* 0x0000000800ac8947 */ /* 0x000fea0003800000 */
[----:B------:R-:W-:Y:S02]  /*1270*/  ISETP.GE.U32.AND P2, PT, R13, 0x4, PT ;  /* 0x000000040d00780c */ /* 0x000fe40003f46070 */
[----:B------:R-:W-:-:S04]  /*1280*/  LOP3.LUT R12, R0, 0x3, RZ, 0xc0, !PT ;  /* 0x00000003000c7812 */ /* 0x000fc800078ec0ff */
[----:B------:R-:W-:-:S07]  /*1290*/  ISETP.NE.AND P1, PT, R12, RZ, PT ;  /* 0x000000ff0c00720c */ /* 0x000fce0003f25270 */
[----:B------:R-:W-:Y:S06]  /*12a0*/  @!P2 BRA `(.L_x_107) ;  /* 0x000000040048a947 */ /* 0x000fec0003800000 */
[-C--:B------:R-:W-:Y:S01]  /*12b0*/  IABS R8, R2.reuse ;  /* 0x0000000200087213 */ /* 0x080fe20000000000 */
[----:B------:R-:W-:Y:S01]  /*12c0*/  IMAD.MOV.U32 R4, RZ, RZ, RZ ;  /* 0x000000ffff047224 */ /* 0x000fe200078e00ff */
[----:B------:R-:W-:Y:S02]  /*12d0*/  IABS R11, R3 ;  /* 0x00000003000b7213 */ /* 0x000fe40000000000 */
[----:B--2---:R-:W0:Y:S01]  /*12e0*/  I2F.RP R6, R8 ;  /* 0x0000000800067306 */ /* 0x004e220000209400 */
[----:B------:R-:W-:Y:S02]  /*12f0*/  ISETP.GE.AND P3, PT, R3, RZ, PT ;  /* 0x000000ff0300720c */ /* 0x000fe40003f66270 */
[----:B------:R-:W-:-:S05]  /*1300*/  LOP3.LUT R10, RZ, R2, RZ, 0x33, !PT ;  /* 0x00000002ff0a7212 */ /* 0x000fca00078e33ff */
[----:B0-----:R-:W0:Y:S02]  /*1310*/  MUFU.RCP R6, R6 ;  /* 0x0000000600067308 */ /* 0x001e240000001000 */
[----:B0-----:R-:W-:Y:S02]  /*1320*/  VIADD R5, R6, 0xffffffe ;  /* 0x0ffffffe06057836 */ /* 0x001fe40000000000 */
[----:B------:R-:W0:Y:S04]  /*1330*/  LDC.64 R6, c[0x0][0x380] ;  /* 0x0000e000ff067b82 */ /* 0x000e280000000a00 */
[----:B------:R-:W2:Y:S02]  /*1340*/  F2I.FTZ.U32.TRUNC.NTZ R5, R5 ;  /* 0x0000000500057305 */ /* 0x000ea4000021f000 */
[----:B--2---:R-:W-:-:S04]  /*1350*/  IMAD.MOV R9, RZ, RZ, -R5 ;  /* 0x000000ffff097224 */ /* 0x004fc800078e0a05 */
[----:B------:R-:W-:Y:S02]  /*1360*/  IMAD R9, R9, R8, RZ ;  /* 0x0000000809097224 */ /* 0x000fe400078e02ff */
[----:B0-----:R-:W-:-:S04]  /*1370*/  IMAD.WIDE.U32 R6, R3, 0x4, R6 ;  /* 0x0000000403067825 */ /* 0x001fc800078e0006 */
[----:B------:R-:W-:-:S06]  /*1380*/  IMAD.HI.U32 R9, R5, R9, R4 ;  /* 0x0000000905097227 */ /* 0x000fcc00078e0004 */
[----:B------:R-:W-:-:S05]  /*1390*/  IMAD.HI.U32 R4, R9, R11, RZ ;  /* 0x0000000b09047227 */ /* 0x000fca00078e00ff */
[----:B------:R-:W-:-:S05]  /*13a0*/  IADD3 R4, PT, PT, -R4, RZ, RZ ;  /* 0x000000ff04047210 */ /* 0x000fca0007ffe1ff */
[C---:B------:R-:W-:Y:S02]  /*13b0*/  IMAD R11, R8.reuse, R4, R11 ;  /* 0x00000004080b7224 */ /* 0x040fe400078e020b */
[----:B------:R-:W0:Y:S03]  /*13c0*/  LDC.64 R4, c[0x0][0x388] ;  /* 0x0000e200ff047b82 */ /* 0x000e260000000a00 */
[----:B------:R-:W-:-:S13]  /*13d0*/  ISETP.GT.U32.AND P2, PT, R8, R11, PT ;  /* 0x0000000b0800720c */ /* 0x000fda0003f44070 */
[----:B------:R-:W-:-:S05]  /*13e0*/  @!P2 IMAD.IADD R11, R11, 0x1, -R8 ;  /* 0x000000010b0ba824 */ /* 0x000fca00078e0a08 */
[----:B------:R-:W-:-:S13]  /*13f0*/  ISETP.GT.U32.AND P2, PT, R8, R11, PT ;  /* 0x0000000b0800720c */ /* 0x000fda0003f44070 */
[----:B------:R-:W-:Y:S01]  /*1400*/  @!P2 IMAD.IADD R11, R11, 0x1, -R8 ;  /* 0x000000010b0ba824 */ /* 0x000fe200078e0a08 */
[----:B------:R-:W-:-:S03]  /*1410*/  ISETP.NE.AND P2, PT, R2, RZ, PT ;  /* 0x000000ff0200720c */ /* 0x000fc60003f45270 */
[----:B------:R-:W-:-:S05]  /*1420*/  @!P3 IMAD.MOV R11, RZ, RZ, -R11 ;  /* 0x000000ffff0bb224 */ /* 0x000fca00078e0a0b */
[----:B------:R-:W-:Y:S02]  /*1430*/  SEL R15, R10, R11, !P2 ;  /* 0x0000000b0a0f7207 */ /* 0x000fe40005000000 */
[----:B-1----:R-:W2:Y:S03]  /*1440*/  LDG.E R11, desc[UR8][R6.64] ;  /* 0x00000008060b7981 */ /* 0x002ea6000c1e1900 */
[----:B0-----:R-:W-:-:S06]  /*1450*/  IMAD.WIDE.U32 R14, R15, 0x4, R4 ;  /* 0x000000040f0e7825 */ /* 0x001fcc00078e0004 */
[----:B------:R0:W2:Y:S01]  /*1460*/  LDG.E R14, desc[UR8][R14.64] ;  /* 0x000000080e0e7981 */ /* 0x0000a2000c1e1900 */
[----:B------:R-:W-:-:S04]  /*1470*/  IADD3 R16, PT, PT, R3, 0x1, RZ ;  /* 0x0000000103107810 */ /* 0x000fc80007ffe0ff */
[----:B------:R-:W-:-:S05]  /*1480*/  IABS R18, R16 ;  /* 0x0000001000127213 */ /* 0x000fca0000000000 */
[----:B------:R-:W-:-:S04]  /*1490*/  IMAD.HI.U32 R17, R9, R18, RZ ;  /* 0x0000001209117227 */ /* 0x000fc800078e00ff */
[----:B------:R-:W-:-:S04]  /*14a0*/  IMAD.MOV R17, RZ, RZ, -R17 ;  /* 0x000000ffff117224 */ /* 0x000fc800078e0a11 */
[----:B------:R-:W-:-:S05]  /*14b0*/  IMAD R17, R8, R17, R18 ;  /* 0x0000001108117224 */ /* 0x000fca00078e0212 */
[----:B------:R-:W-:Y:S02]  /*14c0*/  ISETP.GT.U32.AND P3, PT, R8, R17, PT ;  /* 0x000000110800720c */ /* 0x000fe40003f64070 */
[----:B------:R-:W-:Y:S02]  /*14d0*/  ISETP.GE.AND P4, PT, R16, RZ, PT ;  /* 0x000000ff1000720c */ /* 0x000fe40003f86270 */
[----:B------:R-:W3:Y:S09]  /*14e0*/  LDG.E R16, desc[UR8][R6.64+0x4] ;  /* 0x0000040806107981 */ /* 0x000ef2000c1e1900 */
[----:B------:R-:W-:-:S05]  /*14f0*/  @!P3 IMAD.IADD R17, R17, 0x1, -R8 ;  /* 0x000000011111b824 */ /* 0x000fca00078e0a08 */
[----:B------:R-:W-:-:S13]  /*1500*/  ISETP.GT.U32.AND P3, PT, R8, R17, PT ;  /* 0x000000110800720c */ /* 0x000fda0003f64070 */
[----:B------:R-:W-:-:S05]  /*1510*/  @!P3 IADD3 R17, PT, PT, R17, -R8, RZ ;  /* 0x800000081111b210 */ /* 0x000fca0007ffe0ff */
[----:B------:R-:W-:-:S05]  /*1520*/  @!P4 IMAD.MOV R17, RZ, RZ, -R17 ;  /* 0x000000ffff11c224 */ /* 0x000fca00078e0a11 */
[----:B0-----:R-:W-:Y:S01]  /*1530*/  SEL R15, R10, R17, !P2 ;  /* 0x000000110a0f7207 */ /* 0x001fe20005000000 */
[----:B--2---:R-:W-:-:S04]  /*1540*/  FADD R11, R11, R14 ;  /* 0x0000000e0b0b7221 */ /* 0x004fc80000000000 */
[----:B------:R-:W-:Y:S01]  /*1550*/  IMAD.WIDE.U32 R14, R15, 0x4, R4 ;  /* 0x000000040f0e7825 */ /* 0x000fe200078e0004 */
[----:B------:R3:W-:Y:S05]  /*1560*/  STG.E desc[UR8][R6.64], R11 ;  /* 0x0000000b06007986 */ /* 0x0007ea000c101908 */
[----:B------:R-:W3:Y:S01]  /*1570*/  LDG.E R15, desc[UR8][R14.64] ;  /* 0x000000080e0f7981 */ /* 0x000ee2000c1e1900 */
        /* <DEDUP_REMOVED lines=9> */
[----:B------:R-:W-:-:S05]  /*1610*/  @!P3 IMAD.IADD R19, R19, 0x1, -R8 ;  /* 0x000000011313b824 */ /* 0x000fca00078e0a08 */
[----:B------:R-:W-:-:S04]  /*1620*/  @!P4 IADD3 R19, PT, PT, -R19, RZ, RZ ;  /* 0x000000ff1313c210 */ /* 0x000fc80007ffe1ff */
[----:B------:R-:W-:Y:S01]  /*1630*/  SEL R19, R10, R19, !P2 ;  /* 0x000000130a137207 */ /* 0x000fe20005000000 */
[----:B---3--:R-:W-:-:S04]  /*1640*/  FADD R11, R16, R15 ;  /* 0x0000000f100b7221 */ /* 0x008fc80000000000 */
[----:B------:R-:W-:Y:S01]  /*1650*/  IMAD.WIDE.U32 R14, R19, 0x4, R4 ;  /* 0x00000004130e7825 */ /* 0x000fe200078e0004 */
[----:B------:R-:W2:Y:S04]  /*1660*/  LDG.E R16, desc[UR8][R6.64+0x8] ;  /* 0x0000080806107981 */ /* 0x000ea8000c1e1900 */
[----:B------:R0:W-:Y:S04]  /*1670*/  STG.E desc[UR8][R6.64+0x4], R11 ;  /* 0x0000040b06007986 */ /* 0x0001e8000c101908 */
[----:B------:R-:W2:Y:S01]  /*1680*/  LDG.E R15, desc[UR8][R14.64] ;  /* 0x000000080e0f7981 */ /* 0x000ea2000c1e1900 */
        /* <DEDUP_REMOVED lines=9> */
[----:B------:R-:W-:Y:S02]  /*1720*/  @!P3 IMAD.IADD R9, R9, 0x1, -R8 ;  /* 0x000000010909b824 */ /* 0x000fe400078e0a08 */
[----:B------:R-:W3:Y:S02]  /*1730*/  LDG.E R8, desc[UR8][R6.64+0xc] ;  /* 0x00000c0806087981 */ /* 0x000ee4000c1e1900 */
[----:B------:R-:W-:-:S05]  /*1740*/  @!P4 IMAD.MOV R9, RZ, RZ, -R9 ;  /* 0x000000ffff09c224 */ /* 0x000fca00078e0a09 */
[----:B------:R-:W-:-:S05]  /*1750*/  SEL R9, R10, R9, !P2 ;  /* 0x000000090a097207 */ /* 0x000fca0005000000 */
[----:B------:R-:W-:-:S04]  /*1760*/  IMAD.WIDE.U32 R4, R9, 0x4, R4 ;  /* 0x0000000409047825 */ /* 0x000fc800078e0004 */
[----:B--2---:R-:W-:-:S05]  /*1770*/  FADD R15, R16, R15 ;  /* 0x0000000f100f7221 */ /* 0x004fca0000000000 */
[----:B------:R0:W-:Y:S04]  /*1780*/  STG.E desc[UR8][R6.64+0x8], R15 ;  /* 0x0000080f06007986 */ /* 0x0001e8000c101908 */
[----:B------:R-:W3:Y:S01]  /*1790*/  LDG.E R5, desc[UR8][R4.64] ;  /* 0x0000000804057981 */ /* 0x000ee2000c1e1900 */
[----:B------:R-:W-:Y:S01]  /*17a0*/  IADD3 R3, PT, PT, R3, 0x4, RZ ;  /* 0x0000000403037810 */ /* 0x000fe20007ffe0ff */
[----:B---3--:R-:W-:-:S05]  /*17b0*/  FADD R9, R8, R5 ;  /* 0x0000000508097221 */ /* 0x008fca0000000000 */
[----:B------:R0:W-:Y:S02]  /*17c0*/  STG.E desc[UR8][R6.64+0xc], R9 ;  /* 0x00000c0906007986 */ /* 0x0001e4000c101908 */
.L_x_107:
[----:B------:R-:W-:Y:S05]  /*17d0*/  @!P1 BRA `(.L_x_106) ;  /* 0x0000000400509947 */ /* 0x000fea0003800000 */
[----:B------:R-:W-:Y:S02]  /*17e0*/  ISETP.NE.AND P2, PT, R12, 0x1, PT ;  /* 0x000000010c00780c */ /* 0x000fe40003f45270 */
[----:B------:R-:W-:-:S04]  /*17f0*/  LOP3.LUT R4, R0, 0x1, RZ, 0xc0, !PT ;  /* 0x0000000100047812 */ /* 0x000fc800078ec0ff */
[----:B------:R-:W-:-:S07]  /*1800*/  ISETP.NE.U32.AND P1, PT, R4, 0x1, PT ;  /* 0x000000010400780c */ /* 0x000fce0003f25070 */
[----:B------:R-:W-:Y:S06]  /*1810*/  @!P2 BRA `(.L_x_108) ;  /* 0x0000000000c8a947 */ /* 0x000fec0003800000 */
[-C--:B------:R-:W-:Y:S02]  /*1820*/  IABS R8, R2.reuse ;  /* 0x0000000200087213 */ /* 0x080fe40000000000 */
[----:B0-----:R-:W-:Y:S02]  /*1830*/  IABS R9, R3 ;  /* 0x0000000300097213 */ /* 0x001fe40000000000 */
[----:B--2---:R-:W0:Y:S01]  /*1840*/  I2F.RP R6, R8 ;  /* 0x0000000800067306 */ /* 0x004e220000209400 */
[----:B------:R-:W-:Y:S02]  /*1850*/  ISETP.GE.AND P3, PT, R3, RZ, PT ;  /* 0x000000ff0300720c */ /* 0x000fe40003f66270 */
[----:B------:R-:W-:-:S05]  /*1860*/  LOP3.LUT R14, RZ, R2, RZ, 0x33, !PT ;  /* 0x00000002ff0e7212 */ /* 0x000fca00078e33ff */
[----:B0-----:R-:W0:Y:S02]  /*1870*/  MUFU.RCP R6, R6 ;  /* 0x0000000600067308 */ /* 0x001e240000001000 */
[----:B0-----:R-:W-:-:S06]  /*1880*/  VIADD R4, R6, 0xffffffe ;  /* 0x0ffffffe06047836 */ /* 0x001fcc0000000000 */
[----:B------:R0:W2:Y:S02]  /*1890*/  F2I.FTZ.U32.TRUNC.NTZ R5, R4 ;  /* 0x0000000400057305 */ /* 0x0000a4000021f000 */
[----:B0-----:R-:W-:Y:S01]  /*18a0*/  MOV R4, RZ ;  /* 0x000000ff00047202 */ /* 0x001fe20000000f00 */
[----:B--2---:R-:W-:-:S04]  /*18b0*/  IMAD.MOV R7, RZ, RZ, -R5 ;  /* 0x000000ffff077224 */ /* 0x004fc800078e0a05 */
[----:B------:R-:W-:-:S04]  /*18c0*/  IMAD R7, R7, R8, RZ ;  /* 0x0000000807077224 */ /* 0x000fc800078e02ff */
[----:B------:R-:W-:-:S04]  /*18d0*/  IMAD.HI.U32 R12, R5, R7, R4 ;  /* 0x00000007050c7227 */ /* 0x000fc800078e0004 */
[----:B------:R-:W-:-:S04]  /*18e0*/  IMAD.MOV.U32 R5, RZ, RZ, R9 ;  /* 0x000000ffff057224 */ /* 0x000fc800078e0009 */
[----:B------:R-:W-:-:S04]  /*18f0*/  IMAD.HI.U32 R7, R12, R5, RZ ;  /* 0x000000050c077227 */ /* 0x000fc800078e00ff */
[----:B------:R-:W-:-:S04]  /*1900*/  IMAD.MOV R7, RZ, RZ, -R7 ;  /* 0x000000ffff077224 */ /* 0x000fc800078e0a07 */
[C---:B------:R-:W-:Y:S02]  /*1910*/  IMAD R9, R8.reuse, R7, R5 ;  /* 0x0000000708097224 */ /* 0x040fe400078e0205 */
[----:B------:R-:W0:Y:S03]  /*1920*/  LDC.64 R4, c[0x0][0x388] ;  /* 0x0000e200ff047b82 */ /* 0x000e260000000a00 */
[----:B------:R-:W-:-:S05]  /*1930*/  ISETP.GT.U32.AND P2, PT, R8, R9, PT ;  /* 0x000000090800720c */ /* 0x000fca0003f44070 */
[----:B------:R-:W2:Y:S08]  /*1940*/  LDC.64 R6, c[0x0][0x380] ;  /* 0x0000e000ff067b82 */ /* 0x000eb00000000a00 */
[----:B------:R-:W-:-:S04]  /*1950*/  @!P2 IADD3 R9, PT, PT, R9, -R8, RZ ;  /* 0x800000080909a210 */ /* 0x000fc80007ffe0ff */
[----:B------:R-:W-:Y:S01]  /*1960*/  ISETP.GT.U32.AND P2, PT, R8, R9, PT ;  /* 0x000000090800720c */ /* 0x000fe20003f44070 */
[----:B--2---:R-:W-:-:S12]  /*1970*/  IMAD.WIDE.U32 R6, R3, 0x4, R6 ;  /* 0x0000000403067825 */ /* 0x004fd800078e0006 */
        /* <DEDUP_REMOVED lines=12> */
[----:B------:R-:W-:-:S13]  /*1a40*/  ISETP.GT.U32.AND P3, PT, R8, R17, PT ;  /* 0x000000110800720c */ /* 0x000fda0003f64070 */
[----:B------:R-:W-:-:S05]  /*1a50*/  @!P3 IMAD.IADD R17, R17, 0x1, -R8 ;  /* 0x000000011111b824 */ /* 0x000fca00078e0a08 */
[----:B------:R-:W-:Y:S02]  /*1a60*/  ISETP.GT.U32.AND P3, PT, R8, R17, PT ;  /* 0x000000110800720c */ /* 0x000fe40003f64070 */
[----:B------:R-:W-:-:S11]  /*1a70*/  ISETP.GE.AND P4, PT, R15, RZ, PT ;  /* 0x000000ff0f00720c */ /* 0x000fd60003f86270 */
[----:B------:R-:W-:-:S05]  /*1a80*/  @!P3 IADD3 R17, PT, PT, R17, -R8, RZ ;  /* 0x800000081111b210 */ /* 0x000fca0007ffe0ff */
[----:B------:R-:W-:-:S04]  /*1a90*/  IMAD.MOV.U32 R8, RZ, RZ, R17 ;  /* 0x000000ffff087224 */ /* 0x000fc800078e0011 */
[----:B------:R-:W-:-:S05]  /*1aa0*/  @!P4 IMAD.MOV R8, RZ, RZ, -R8 ;  /* 0x000000ffff08c224 */ /* 0x000fca00078e0a08 */
[----:B0-----:R-:W-:Y:S02]  /*1ab0*/  SEL R11, R14, R8, !P2 ;  /* 0x000000080e0b7207 */ /* 0x001fe40005000000 */
[----:B------:R-:W3:Y:S03]  /*1ac0*/  LDG.E R8, desc[UR8][R6.64+0x4] ;  /* 0x0000040806087981 */ /* 0x000ee6000c1e1900 */
[----:B------:R-:W-:-:S04]  /*1ad0*/  IMAD.WIDE.U32 R4, R11, 0x4, R4 ;  /* 0x000000040b047825 */ /* 0x000fc800078e0004 */
[----:B--2---:R-:W-:-:S05]  /*1ae0*/  FADD R9, R9, R10 ;  /* 0x0000000a09097221 */ /* 0x004fca0000000000 */
[----:B------:R4:W-:Y:S04]  /*1af0*/  STG.E desc[UR8][R6.64], R9 ;  /* 0x0000000906007986 */ /* 0x0009e8000c101908 */
[----:B------:R-:W3:Y:S01]  /*1b00*/  LDG.E R5, desc[UR8][R4.64] ;  /* 0x0000000804057981 */ /* 0x000ee2000c1e1900 */
[----:B------:R-:W-:Y:S01]  /*1b10*/  IADD3 R3, PT, PT, R3, 0x2, RZ ;  /* 0x0000000203037810 */ /* 0x000fe20007ffe0ff */
[----:B---3--:R-:W-:-:S05]  /*1b20*/  FADD R11, R8, R5 ;  /* 0x00000005080b7221 */ /* 0x008fca0000000000 */
[----:B------:R4:W-:Y:S02]  /*1b30*/  STG.E desc[UR8][R6.64+0x4], R11 ;  /* 0x0000040b06007986 */ /* 0x0009e4000c101908 */
.L_x_108:
[----:B------:R-:W-:Y:S05]  /*1b40*/  @P1 BRA `(.L_x_106) ;  /* 0x0000000000741947 */ /* 0x000fea0003800000 */
[----:B0---4-:R-:W-:Y:S02]  /*1b50*/  IABS R9, R2 ;  /* 0x0000000200097213 */ /* 0x011fe40000000000 */
[----:B------:R-:W-:Y:S02]  /*1b60*/  IABS R8, R3 ;  /* 0x0000000300087213 */ /* 0x000fe40000000000 */
[----:B--2---:R-:W0:Y:S01]  /*1b70*/  I2F.RP R6, R9 ;  /* 0x0000000900067306 */ /* 0x004e220000209400 */
[----:B------:R-:W-:Y:S02]  /*1b80*/  ISETP.GE.AND P2, PT, R3, RZ, PT ;  /* 0x000000ff0300720c */ /* 0x000fe40003f46270 */
[----:B------:R-:W-:-:S05]  /*1b90*/  ISETP.NE.AND P3, PT, R2, RZ, PT ;  /* 0x000000ff0200720c */ /* 0x000fca0003f65270 */
[----:B0-----:R-:W0:Y:S02]  /*1ba0*/  MUFU.RCP R6, R6 ;  /* 0x0000000600067308 */ /* 0x001e240000001000 */
[----:B0-----:R-:W-:-:S06]  /*1bb0*/  VIADD R7, R6, 0xffffffe ;  /* 0x0ffffffe06077836 */ /* 0x001fcc0000000000 */
[----:B------:R0:W2:Y:S02]  /*1bc0*/  F2I.FTZ.U32.TRUNC.NTZ R5, R7 ;  /* 0x0000000700057305 */ /* 0x0000a4000021f000 */
[----:B0-----:R-:W0:Y:S01]  /*1bd0*/  LDC.64 R6, c[0x0][0x388] ;  /* 0x0000e200ff067b82 */ /* 0x001e220000000a00 */
[----:B--2---:R-:W-:-:S04]  /*1be0*/  IMAD.MOV R4, RZ, RZ, -R5 ;  /* 0x000000ffff047224 */ /* 0x004fc800078e0a05 */
[----:B------:R-:W-:Y:S02]  /*1bf0*/  IMAD R11, R4, R9, RZ ;  /* 0x00000009040b7224 */ /* 0x000fe400078e02ff */
[----:B------:R-:W-:-:S05]  /*1c00*/  HFMA2 R4, -RZ, RZ, 0, 0 ;  /* 0x00000000ff047431 */ /* 0x000fca00000001ff */
[----:B------:R-:W-:-:S06]  /*1c10*/  IMAD.HI.U32 R11, R5, R11, R4 ;  /* 0x0000000b050b7227 */ /* 0x000fcc00078e0004 */
[----:B------:R-:W-:-:S04]  /*1c20*/  IMAD.HI.U32 R4, R11, R8, RZ ;  /* 0x000000080b047227 */ /* 0x000fc800078e00ff */
[----:B------:R-:W-:-:S04]  /*1c30*/  IMAD.MOV R5, RZ, RZ, -R4 ;  /* 0x000000ffff057224 */ /* 0x000fc800078e0a04 */
[C---:B------:R-:W-:Y:S02]  /*1c40*/  IMAD R8, R9.reuse, R5, R8 ;  /* 0x0000000509087224 */ /* 0x040fe400078e0208 */
[----:B------:R-:W2:Y:S03]  /*1c50*/  LDC.64 R4, c[0x0][0x380] ;  /* 0x0000e000ff047b82 */ /* 0x000ea60000000a00 */
[----:B------:R-:W-:-:S13]  /*1c60*/  ISETP.GT.U32.AND P1, PT, R9, R8, PT ;  /* 0x000000080900720c */ /* 0x000fda0003f24070 */
[----:B------:R-:W-:-:S05]  /*1c70*/  @!P1 IMAD.IADD R8, R8, 0x1, -R9 ;  /* 0x0000000108089824 */ /* 0x000fca00078e0a09 */
[----:B------:R-:W-:-:S13]  /*1c80*/  ISETP.GT.U32.AND P1, PT, R9, R8, PT ;  /* 0x000000080900720c */ /* 0x000fda0003f24070 */
[----:B------:R-:W-:-:S05]  /*1c90*/  @!P1 IADD3 R8, PT, PT, R8, -R9, RZ ;  /* 0x8000000908089210 */ /* 0x000fca0007ffe0ff */
[----:B------:R-:W-:Y:S01]  /*1ca0*/  @!P2 IMAD.MOV R8, RZ, RZ, -R8 ;  /* 0x000000ffff08a224 */ /* 0x000fe200078e0a08 */
[----:B------:R-:W-:Y:S01]  /*1cb0*/  @!P3 LOP3.LUT R8, RZ, R2, RZ, 0x33, !PT ;  /* 0x00000002ff08b212 */ /* 0x000fe200078e33ff */
[----:B--2---:R-:W-:-:S04]  /*1cc0*/  IMAD.WIDE.U32 R2, R3, 0x4, R4 ;  /* 0x0000000403027825 */ /* 0x004fc800078e0004 */
[----:B0-----:R-:W-:Y:S02]  /*1cd0*/  IMAD.WIDE.U32 R4, R8, 0x4, R6 ;  /* 0x0000000408047825 */ /* 0x001fe400078e0006 */
[----:B-1----:R-:W2:Y:S04]  /*1ce0*/  LDG.E R6, desc[UR8][R2.64] ;  /* 0x0000000802067981 */ /* 0x002ea8000c1e1900 */
[----:B------:R-:W2:Y:S02]  /*1cf0*/  LDG.E R5, desc[UR8][R4.64] ;  /* 0x0000000804057981 */ /* 0x000ea4000c1e1900 */
[----:B--2---:R-:W-:-:S05]  /*1d00*/  FADD R7, R6, R5 ;  /* 0x0000000506077221 */ /* 0x004fca0000000000 */
[----:B------:R3:W-:Y:S02]  /*1d10*/  STG.E desc[UR8][R2.64], R7 ;  /* 0x0000000702007986 */ /* 0x0007e4000c101908 */
.L_x_106:
[C---:B------:R-:W-:Y:S01]  /*1d20*/  ISETP.GE.U32.AND P2, PT, R0.reuse, 0x10, PT ;  /* 0x000000100000780c */ /* 0x040fe20003f46070 */
[----:B---3--:R-:W-:Y:S01]  /*1d30*/  IMAD.MOV.U32 R2, RZ, RZ, RZ ;  /* 0x000000ffff027224 */ /* 0x008fe200078e00ff */
[----:B------:R-:W-:-:S04]  /*1d40*/  LOP3.LUT R10, R0, 0xf, RZ, 0xc0, !PT ;  /* 0x0000000f000a7812 */ /* 0x000fc800078ec0ff */
[----:B------:R-:W-:-:S07]  /*1d50*/  ISETP.NE.AND P1, PT, R10, RZ, PT ;  /* 0x000000ff0a00720c */ /* 0x000fce0003f25270 */
[----:B------:R-:W-:Y:S06]  /*1d60*/  @!P2 BRA `(.L_x_109) ;  /* 0x00000004001ca947 */ /* 0x000fec0003800000 */
[----:B------:R-:W3:Y:S01]  /*1d70*/  LDCU.64 UR6, c[0x0][0x380] ;  /* 0x00007000ff0677ac */ /* 0x000ee20008000a00 */
[----:B------:R-:W-:Y:S01]  /*1d80*/  LOP3.LUT R2, R0, 0x7ffffff0, RZ, 0xc0, !PT ;  /* 0x7ffffff000027812 */ /* 0x000fe200078ec0ff */
[----:B------:R-:W5:Y:S03]  /*1d90*/  LDCU.64 UR4, c[0x0][0x390] ;  /* 0x00007200ff0477ac */ /* 0x000f660008000a00 */
[----:B------:R-:W-:Y:S01]  /*1da0*/  IADD3 R3, PT, PT, -R2, RZ, RZ ;  /* 0x000000ff02037210 */ /* 0x000fe20007ffe1ff */
[----:B---3--:R-:W-:Y:S02]  /*1db0*/  UIADD3 UR6, UP0, UPT, UR6, 0x20, URZ ;  /* 0x0000002006067890 */ /* 0x008fe4000ff1e0ff */
[----:B-----5:R-:W-:Y:S02]  /*1dc0*/  UIADD3 UR4, UP1, UPT, UR4, 0x20, URZ ;  /* 0x0000002004047890 */ /* 0x020fe4000ff3e0ff */
[----:B------:R-:W-:-:S02]  /*1dd0*/  UIADD3.X UR7, UPT, UPT, URZ, UR7, URZ, UP0, !UPT ;  /* 0x00000007ff077290 */ /* 0x000fc400087fe4ff */
[----:B0---4-:R-:W-:Y:S01]  /*1de0*/  IMAD.U32 R9, RZ, RZ, UR6 ;  /* 0x00000006ff097e24 */ /* 0x011fe2000f8e00ff */
[----:B------:R-:W-:Y:S01]  /*1df0*/  UIADD3.X UR5, UPT, UPT, URZ, UR5, URZ, UP1, !UPT ;  /* 0x00000005ff057290 */ /* 0x000fe20008ffe4ff */
[----:B------:R-:W-:Y:S02]  /*1e00*/  IMAD.U32 R8, RZ, RZ, UR4 ;  /* 0x00000004ff087e24 */ /* 0x000fe4000f8e00ff */
[----:B------:R-:W-:-:S03]  /*1e10*/  MOV R12, UR7 ;  /* 0x00000007000c7c02 */ /* 0x000fc60008000f00 */
[----:B------:R-:W-:-:S07]  /*1e20*/  IMAD.U32 R11, RZ, RZ, UR5 ;  /* 0x00000005ff0b7e24 */ /* 0x000fce000f8e00ff */
.L_x_110:
[----:B------:R-:W-:Y:S01]  /*1e30*/  IMAD.MOV.U32 R4, RZ, RZ, R9 ;  /* 0x000000ffff047224 */ /* 0x000fe200078e0009 */
[----:B------:R-:W-:-:S05]  /*1e40*/  MOV R5, R12 ;  /* 0x0000000c00057202 */ /* 0x000fca0000000f00 */
[----:B-123--:R-:W2:Y:S01]  /*1e50*/  LDG.E R6, desc[UR8][R4.64+-0x20] ;  /* 0xffffe00804067981 */ /* 0x00eea2000c1e1900 */
[----:B------:R-:W-:Y:S01]  /*1e60*/  IMAD.MOV.U32 R7, RZ, RZ, R11 ;  /* 0x000000ffff077224 */ /* 0x000fe200078e000b */
[----:B--2---:R-:W-:Y:S01]  /*1e70*/  FMNMX R9, RZ, R6, !PT ;  /* 0x00000006ff097209 */ /* 0x004fe20007800000 */
[----:B------:R-:W-:-:S05]  /*1e80*/  IMAD.MOV.U32 R6, RZ, RZ, R8 ;  /* 0x000000ffff067224 */ /* 0x000fca00078e0008 */
[----:B------:R0:W-:Y:S04]  /*1e90*/  STG.E desc[UR8][R6.64+-0x20], R9 ;  /* 0xffffe00906007986 */ /* 0x0001e8000c101908 */
[----:B------:R-:W2:Y:S02]  /*1ea0*/  LDG.E R8, desc[UR8][R4.64+-0x1c] ;  /* 0xffffe40804087981 */ /* 0x000ea4000c1e1900 */
[----:B--2---:R-:W-:-:S05]  /*1eb0*/  FMNMX R11, RZ, R8, !PT ;  /* 0x00000008ff0b7209 */ /* 0x004fca0007800000 */
[----:B------:R1:W-:Y:S04]  /*1ec0*/  STG.E desc[UR8][R6.64+-0x1c], R11 ;  /* 0xffffe40b06007986 */ /* 0x0003e8000c101908 */
[----:B------:R-:W2:Y:S02]  /*1ed0*/  LDG.E R8, desc[UR8][R4.64+-0x18] ;  /* 0xffffe80804087981 */ /* 0x000ea4000c1e1900 */
[----:B--2---:R-:W-:-:S05]  /*1ee0*/  FMNMX R15, RZ, R8, !PT ;  /* 0x00000008ff0f7209 */ /* 0x004fca0007800000 */
[----:B------:R2:W-:Y:S04]  /*1ef0*/  STG.E desc[UR8][R6.64+-0x18], R15 ;  /* 0xffffe80f06007986 */ /* 0x0005e8000c101908 */
[----:B------:R-:W3:Y:S02]  /*1f00*/  LDG.E R8, desc[UR8][R4.64+-0x14] ;  /* 0xffffec0804087981 */ /* 0x000ee4000c1e1900 */
[----:B---3--:R-:W-:-:S05]  /*1f10*/  FMNMX R17, RZ, R8, !PT ;  /* 0x00000008ff117209 */ /* 0x008fca0007800000 */
[----:B------:R3:W-:Y:S04]  /*1f20*/  STG.E desc[UR8][R6.64+-0x14], R17 ;  /* 0xffffec1106007986 */ /* 0x0007e8000c101908 */
[----:B------:R-:W0:Y:S02]  /*1f30*/  LDG.E R8, desc[UR8][R4.64+-0x10] ;  /* 0xfffff00804087981 */ /* 0x000e24000c1e1900 */
[----:B0-----:R-:W-:-:S05]  /*1f40*/  FMNMX R9, RZ, R8, !PT ;  /* 0x00000008ff097209 */ /* 0x001fca0007800000 */
[----:B------:R0:W-:Y:S04]  /*1f50*/  STG.E desc[UR8][R6.64+-0x10], R9 ;  /* 0xfffff00906007986 */ /* 0x0001e8000c101908 */
[----:B------:R-:W1:Y:S02]  /*1f60*/  LDG.E R8, desc[UR8][R4.64+-0xc] ;  /* 0xfffff40804087981 */ /* 0x000e64000c1e1900 */
[----:B-1----:R-:W-:-:S05]  /*1f70*/  FMNMX R11, RZ, R8, !PT ;  /* 0x00000008ff0b7209 */ /* 0x002fca0007800000 */
        /* <DEDUP_REMOVED lines=18> */
[----:B------:R-:W-:Y:S04]  /*20a0*/  STG.E desc[UR8][R6.64+0xc], R17 ;  /* 0x00000c1106007986 */ /* 0x000fe8000c101908 */
[----:B------:R-:W0:Y:S02]  /*20b0*/  LDG.E R8, desc[UR8][R4.64+0x10] ;  /* 0x0000100804087981 */ /* 0x000e24000c1e1900 */
[----:B0-----:R-:W-:-:S05]  /*20c0*/  FMNMX R9, RZ, R8, !PT ;  /* 0x00000008ff097209 */ /* 0x001fca0007800000 */
[----:B------:R0:W-:Y:S04]  /*20d0*/  STG.E desc[UR8][R6.64+0x10], R9 ;  /* 0x0000100906007986 */ /* 0x0001e8000c101908 */
[----:B------:R-:W1:Y:S02]  /*20e0*/  LDG.E R8, desc[UR8][R4.64+0x14] ;  /* 0x0000140804087981 */ /* 0x000e64000c1e1900 */
[----:B-1----:R-:W-:-:S05]  /*20f0*/  FMNMX R11, RZ, R8, !PT ;  /* 0x00000008ff0b7209 */ /* 0x002fca0007800000 */
[----:B------:R1:W-:Y:S04]  /*2100*/  STG.E desc[UR8][R6.64+0x14], R11 ;  /* 0x0000140b06007986 */ /* 0x0003e8000c101908 */
[----:B------:R-:W2:Y:S01]  /*2110*/  LDG.E R8, desc[UR8][R4.64+0x18] ;  /* 0x0000180804087981 */ /* 0x000ea2000c1e1900 */
[----:B------:R-:W-:Y:S02]  /*2120*/  IADD3 R3, PT, PT, R3, 0x10, RZ ;  /* 0x0000001003037810 */ /* 0x000fe40007ffe0ff */
[----:B--2---:R-:W-:-:S05]  /*2130*/  FMNMX R15, RZ, R8, !PT ;  /* 0x00000008ff0f7209 */ /* 0x004fca0007800000 */
[----:B------:R3:W-:Y:S04]  /*2140*/  STG.E desc[UR8][R6.64+0x18], R15 ;  /* 0x0000180f06007986 */ /* 0x0007e8000c101908 */
[----:B------:R-:W2:Y:S01]  /*2150*/  LDG.E R8, desc[UR8][R4.64+0x1c] ;  /* 0x00001c0804087981 */ /* 0x000ea2000c1e1900 */
[----:B------:R-:W-:Y:S02]  /*2160*/  ISETP.NE.AND P2, PT, R3, RZ, PT ;  /* 0x000000ff0300720c */ /* 0x000fe40003f45270 */
[----:B0-----:R-:W-:-:S05]  /*2170*/  IADD3 R9, P3, PT, R4, 0x40, RZ ;  /* 0x0000004004097810 */ /* 0x001fca0007f7e0ff */
[----:B------:R-:W-:Y:S01]  /*2180*/  IMAD.X R12, RZ, RZ, R5, P3 ;  /* 0x000000ffff0c7224 */ /* 0x000fe200018e0605 */
[----:B--2---:R-:W-:Y:S02]  /*2190*/  FMNMX R17, RZ, R8, !PT ;  /* 0x00000008ff117209 */ /* 0x004fe40007800000 */
[----:B------:R-:W-:-:S03]  /*21a0*/  IADD3 R8, P4, PT, R6, 0x40, RZ ;  /* 0x0000004006087810 */ /* 0x000fc60007f9e0ff */
[----:B------:R3:W-:Y:S02]  /*21b0*/  STG.E desc[UR8][R6.64+0x1c], R17 ;  /* 0x00001c1106007986 */ /* 0x0007e4000c101908 */
[----:B-1----:R-:W-:Y:S01]  /*21c0*/  IMAD.X R11, RZ, RZ, R7, P4 ;  /* 0x000000ffff0b7224 */ /* 0x002fe200020e0607 */
[----:B------:R-:W-:Y:S07]  /*21d0*/  @P2 BRA `(.L_x_110) ;  /* 0xfffffffc00142947 */ /* 0x000fee000383ffff */
.L_x_109:
[----:B-1----:R-:W-:Y:S05]  /*21e0*/  @!P1 EXIT ;  /* 0x000000000000994d */ /* 0x002fea0003800000 */
[----:B------:R-:W-:-:S13]  /*21f0*/  ISETP.GE.U32.AND P1, PT, R10, 0x8, PT ;  /* 0x000000080a00780c */ /* 0x000fda0003f26070 */
[----:B------:R-:W-:Y:S05]  /*2200*/  @!P1 BRA `(.L_x_111) ;  /* 0x0000000000749947 */ /* 0x000fea0003800000 */
[----:B------:R-:W1:Y:S08]  /*2210*/  LDC.64 R4, c[0x0][0x380] ;  /* 0x0000e000ff047b82 */ /* 0x000e700000000a00 */
[----:B0-234-:R-:W0:Y:S01]  /*2220*/  LDC.64 R6, c[0x0][0x390] ;  /* 0x0000e400ff067b82 */ /* 0x01de220000000a00 */
[----:B-1----:R-:W-:-:S05]  /*2230*/  IMAD.WIDE.U32 R4, R2, 0x4, R4 ;  /* 0x0000000402047825 */ /* 0x002fca00078e0004 */
[----:B------:R-:W2:Y:S01]  /*2240*/  LDG.E R3, desc[UR8][R4.64] ;  /* 0x0000000804037981 */ /* 0x000ea2000c1e1900 */
[----:B0-----:R-:W-:Y:S01]  /*2250*/  IMAD.WIDE.U32 R6, R2, 0x4, R6 ;  /* 0x0000000402067825 */ /* 0x001fe200078e0006 */
[----:B--2---:R-:W-:-:S05]  /*2260*/  FMNMX R3, RZ, R3, !PT ;  /* 0x00000003ff037209 */ /* 0x004fca0007800000 */
        /* <DEDUP_REMOVED lines=19> */
[----:B------:R-:W3:Y:S01]  /*23a0*/  LDG.E R8, desc[UR8][R4.64+0x1c] ;  /* 0x00001c0804087981 */ /* 0x000ee2000c1e1900 */
[----:B------:R-:W-:Y:S02]  /*23b0*/  IADD3 R2, PT, PT, R2, 0x8, RZ ;  /* 0x0000000802027810 */ /* 0x000fe40007ffe0ff */
[----:B---3--:R-:W-:-:S05]  /*23c0*/  FMNMX R15, RZ, R8, !PT ;  /* 0x00000008ff0f7209 */ /* 0x008fca0007800000 */
[----:B------:R0:W-:Y:S02]  /*23d0*/  STG.E desc[UR8][R6.64+0x1c], R15 ;  /* 0x00001c0f06007986 */ /* 0x0001e4000c101908 */
.L_x_111:
[----:B------:R-:W-:Y:S05]  /*23e0*/  @!P0 EXIT ;  /* 0x000000000000894d */ /* 0x000fea0003800000 */
[----:B------:R-:W-:Y:S02]  /*23f0*/  ISETP.GE.U32.AND P0, PT, R13, 0x4, PT ;  /* 0x000000040d00780c */ /* 0x000fe40003f06070 */
[----:B------:R-:W-:-:S04]  /*2400*/  LOP3.LUT R0, R0, 0x3, RZ, 0xc0, !PT ;  /* 0x0000000300007812 */ /* 0x000fc800078ec0ff */
[----:B------:R-:W-:-:S07]  /*2410*/  ISETP.NE.AND P1, PT, R0, RZ, PT ;  /* 0x000000ff0000720c */ /* 0x000fce0003f25270 */
[----:B------:R-:W-:Y:S06]  /*2420*/  @!P0 BRA `(.L_x_112) ;  /* 0x0000000000448947 */ /* 0x000fec0003800000 */
        /* <DEDUP_REMOVED lines=13> */
[----:B------:R-:W2:Y:S01]  /*2500*/  LDG.E R8, desc[UR8][R4.64+0xc] ;  /* 0x00000c0804087981 */ /* 0x000ea2000c1e1900 */
[----:B------:R-:W-:Y:S01]  /*2510*/  VIADD R2, R2, 0x4 ;  /* 0x0000000402027836 */ /* 0x000fe20000000000 */
[----:B--2---:R-:W-:-:S05]  /*2520*/  FMNMX R13, RZ, R8, !PT ;  /* 0x00000008ff0d7209 */ /* 0x004fca0007800000 */
[----:B------:R1:W-:Y:S02]  /*2530*/  STG.E desc[UR8][R6.64+0xc], R13 ;  /* 0x00000c0d06007986 */ /* 0x0003e4000c101908 */
.L_x_112:
[----:B------:R-:W-:Y:S05]  /*2540*/  @!P1 EXIT ;  /* 0x000000000000994d */ /* 0x000fea0003800000 */
[----:B------:R-:W5:Y:S01]  /*2550*/  LDC.64 R4, c[0x0][0x390] ;  /* 0x0000e400ff047b82 */ /* 0x000f620000000a00 */
[----:B------:R-:W-:-:S07]  /*2560*/  IADD3 R0, PT, PT, -R0, RZ, RZ ;  /* 0x000000ff00007210 */ /* 0x000fce0007ffe1ff */
[----:B01234-:R-:W0:Y:S01]  /*2570*/  LDC.64 R6, c[0x0][0x380] ;  /* 0x0000e000ff067b82 */ /* 0x01fe220000000a00 */
[----:B-----5:R-:W-:-:S05]  /*2580*/  IMAD.WIDE.U32 R4, R2, 0x4, R4 ;  /* 0x0000000402047825 */ /* 0x020fca00078e0004 */
[----:B------:R-:W-:Y:S01]  /*2590*/  MOV R9, R5 ;  /* 0x0000000500097202 */ /* 0x000fe20000000f00 */
[----:B0-----:R-:W-:-:S04]  /*25a0*/  IMAD.WIDE.U32 R2, R2, 0x4, R6 ;  /* 0x0000000402027825 */ /* 0x001fc800078e0006 */
[----:B------:R-:W-:Y:S02]  /*25b0*/  IMAD.MOV.U32 R6, RZ, RZ, R4 ;  /* 0x000000ffff067224 */ /* 0x000fe400078e0004 */
[----:B------:R-:W-:Y:S02]  /*25c0*/  IMAD.MOV.U32 R4, RZ, RZ, R2 ;  /* 0x000000ffff047224 */ /* 0x000fe400078e0002 */
[----:B------:R-:W-:-:S07]  /*25d0*/  IMAD.MOV.U32 R7, RZ, RZ, R3 ;  /* 0x000000ffff077224 */ /* 0x000fce00078e0003 */
.L_x_113:
[----:B0-----:R-:W-:Y:S02]  /*25e0*/  IMAD.MOV.U32 R2, RZ, RZ, R4 ;  /* 0x000000ffff027224 */ /* 0x001fe400078e0004 */
[----:B------:R-:W-:-:S05]  /*25f0*/  IMAD.MOV.U32 R3, RZ, RZ, R7 ;  /* 0x000000ffff037224 */ /* 0x000fca00078e0007 */
[----:B------:R0:W2:Y:S01]  /*2600*/  LDG.E R2, desc[UR8][R2.64] ;  /* 0x0000000802027981 */ /* 0x0000a2000c1e1900 */
[----:B------:R-:W-:Y:S01]  /*2610*/  VIADD R0, R0, 0x1 ;  /* 0x0000000100007836 */ /* 0x000fe20000000000 */
[----:B------:R-:W-:-:S04]  /*2620*/  IADD3 R4, P2, PT, R4, 0x4, RZ ;  /* 0x0000000404047810 */ /* 0x000fc80007f5e0ff */
[----:B------:R-:W-:Y:S01]  /*2630*/  ISETP.NE.AND P0, PT, R0, RZ, PT ;  /* 0x000000ff0000720c */ /* 0x000fe20003f05270 */
[----:B------:R-:W-:Y:S02]  /*2640*/  IMAD.X R7, RZ, RZ, R7, P2 ;  /* 0x000000ffff077224 */ /* 0x000fe400010e0607 */
[----:B0-----:R-:W-:Y:S01]  /*2650*/  IMAD.MOV.U32 R3, RZ, RZ, R9 ;  /* 0x000000ffff037224 */ /* 0x001fe200078e0009 */
[----:B--2---:R-:W-:Y:S02]  /*2660*/  FMNMX R5, RZ, R2, !PT ;  /* 0x00000002ff057209 */ /* 0x004fe40007800000 */
[----:B------:R-:W-:Y:S02]  /*2670*/  MOV R2, R6 ;  /* 0x0000000600027202 */ /* 0x000fe40000000f00 */
[----:B------:R-:W-:-:S03]  /*2680*/  IADD3 R6, P1, PT, R6, 0x4, RZ ;  /* 0x0000000406067810 */ /* 0x000fc60007f3e0ff */
[----:B------:R0:W-:Y:S01]  /*2690*/  STG.E desc[UR8][R2.64], R5 ;  /* 0x0000000502007986 */ /* 0x0001e2000c101908 */
[----:B------:R-:W-:Y:S01]  /*26a0*/  IADD3.X R9, PT, PT, RZ, R9, RZ, P1, !PT ;  /* 0x00000009ff097210 */ /* 0x000fe20000ffe4ff */
[----:B------:R-:W-:Y:S08]  /*26b0*/  @P0 BRA `(.L_x_113) ;  /* 0xfffffffc00c80947 */ /* 0x000ff0000383ffff */
[----:B------:R-:W-:Y:S05]  /*26c0*/  EXIT ;  /* 0x000000000000794d */ /* 0x000fea0003800000 */
.L_x_114:
        /* <DEDUP_REMOVED lines=11> */
.L_x_126:


//--------------------- .nv.shared.reserved.0     --------------------------
	.section	.nv.shared.reserved.0,"aw",@nobits
	.weak		__nv_reservedSMEM_offset_0_alias
	.size		__nv_reservedSMEM_offset_0_alias, 0, 64
	.other		__nv_reservedSMEM_offset_0_alias,@"STO_CUDA_RESERVED_SHARED STV_DEFAULT"
__nv_reservedSMEM_offset_0_alias:
	.zero		0
	.zero		64


//--------------------- .nv.constant0._Z5transPfii --------------------------
	.section	.nv.constant0._Z5transPfii,"a",@progbits
	.sectionflags	@""
	.align	4
.nv.constant0._Z5transPfii:
	.zero		912


//--------------------- .nv.constant0._Z7hand_mmPfS_S_iiiff --------------------------
	.section	.nv.constant0._Z7hand_mmPfS_S_iiiff,"a",@progbits
	.sectionflags	@""
	.align	4
.nv.constant0._Z7hand_mmPfS_S_iiiff:
	.zero		940


//--------------------- .nv.constant0._Z9update_BuPfS_ii --------------------------
	.section	.nv.constant0._Z9update_BuPfS_ii,"a",@progbits
	.sectionflags	@""
	.align	4
.nv.constant0._Z9update_BuPfS_ii:
	.zero		920


//--------------------- .nv.constant0._Z14calculate_lossPfPiS_ii --------------------------
	.section	.nv.constant0._Z14calculate_lossPfPiS_ii,"a",@progbits
	.sectionflags	@""
	.align	4
.nv.constant0._Z14calculate_lossPfPiS_ii:
	.zero		928


//--------------------- .nv.constant0._Z27matrix_element_wise_productPfS_S_i --------------------------
	.section	.nv.constant0._Z27matrix_element_wise_productPfS_S_i,"a",@progbits
	.sectionflags	@""
	.align	4
.nv.constant0._Z27matrix_element_wise_productPfS_S_i:
	.zero		924


//--------------------- .nv.constant0._Z10relu_primePfi --------------------------
	.section	.nv.constant0._Z10relu_primePfi,"a",@progbits
	.sectionflags	@""
	.align	4
.nv.constant0._Z10relu_primePfi:
	.zero		908


//--------------------- .nv.constant0._Z11zero_matrixPfi --------------------------
	.section	.nv.constant0._Z11zero_matrixPfi,"a",@progbits
	.sectionflags	@""
	.align	4
.nv.constant0._Z11zero_matrixPfi:
	.zero		908


//--------------------- .nv.constant0._Z10matrix_addPfS_S_fi --------------------------
	.section	.nv.constant0._Z10matrix_addPfS_S_fi,"a",@progbits
	.sectionflags	@""
	.align	4
.nv.constant0._Z10matrix_addPfS_S_fi:
	.zero		928


//--------------------- .nv.constant0._Z18activation_softmaxPfS_S_i --------------------------
	.section	.nv.constant0._Z18activation_softmaxPfS_S_i,"a",@progbits
	.sectionflags	@""
	.align	4
.nv.constant0._Z18activation_softmaxPfS_S_i:
	.zero		924


//--------------------- .nv.constant0._Z15activation_reluPfS_S_ii --------------------------
	.section	.nv.constant0._Z15activation_reluPfS_S_ii,"a",@progbits
	.sectionflags	@""
	.align	4
.nv.constant0._Z15activation_reluPfS_S_ii:
	.zero		928


//--------------------- SYMBOLS --------------------------

	.type		.nv.reservedSmem.offset0,@object
	.size		.nv.reservedSmem.offset0,0x4
	.type		malloc,@function
